//
// Generated by NVIDIA NVVM Compiler
//
// Compiler Build ID: CL-36424714
// Cuda compilation tools, release 13.0, V13.0.88
// Based on NVVM 20.0.0
//

.version 9.0
.target sm_100
.address_size 64

	// .globl	_Z8deviceRTPViP5queuePV11kernel_paraS5_PV15kernel_para_GPUiS0_
.extern .func  (.param .b32 func_retval0) vprintf
(
	.param .b64 vprintf_param_0,
	.param .b64 vprintf_param_1
)
;
.global .align 1 .b8 $str[15] = {83, 99, 104, 101, 100, 117, 108, 105, 110, 103, 58, 37, 100, 10};
.global .align 1 .b8 $str$1[23] = {107, 101, 114, 110, 101, 108, 32, 84, 121, 112, 101, 32, 110, 111, 116, 32, 102, 111, 117, 110, 100, 10};

.visible .entry _Z8deviceRTPViP5queuePV11kernel_paraS5_PV15kernel_para_GPUiS0_(
	.param .u64 .ptr .align 1 _Z8deviceRTPViP5queuePV11kernel_paraS5_PV15kernel_para_GPUiS0__param_0,
	.param .u64 .ptr .align 1 _Z8deviceRTPViP5queuePV11kernel_paraS5_PV15kernel_para_GPUiS0__param_1,
	.param .u64 .ptr .align 1 _Z8deviceRTPViP5queuePV11kernel_paraS5_PV15kernel_para_GPUiS0__param_2,
	.param .u64 .ptr .align 1 _Z8deviceRTPViP5queuePV11kernel_paraS5_PV15kernel_para_GPUiS0__param_3,
	.param .u64 .ptr .align 1 _Z8deviceRTPViP5queuePV11kernel_paraS5_PV15kernel_para_GPUiS0__param_4,
	.param .u32 _Z8deviceRTPViP5queuePV11kernel_paraS5_PV15kernel_para_GPUiS0__param_5,
	.param .u64 .ptr .align 1 _Z8deviceRTPViP5queuePV11kernel_paraS5_PV15kernel_para_GPUiS0__param_6
)
{
	.local .align 8 .b8 	__local_depot0[8];
	.reg .b64 	%SP;
	.reg .b64 	%SPL;
	.reg .pred 	%p<43>;
	.reg .b32 	%r<215>;
	.reg .b64 	%rd<112>;

	mov.u64 	%SPL, __local_depot0;
	cvta.local.u64 	%SP, %SPL;
	ld.param.u64 	%rd20, [_Z8deviceRTPViP5queuePV11kernel_paraS5_PV15kernel_para_GPUiS0__param_0];
	ld.param.u64 	%rd21, [_Z8deviceRTPViP5queuePV11kernel_paraS5_PV15kernel_para_GPUiS0__param_1];
	ld.param.u64 	%rd18, [_Z8deviceRTPViP5queuePV11kernel_paraS5_PV15kernel_para_GPUiS0__param_2];
	ld.param.u64 	%rd22, [_Z8deviceRTPViP5queuePV11kernel_paraS5_PV15kernel_para_GPUiS0__param_3];
	ld.param.u64 	%rd23, [_Z8deviceRTPViP5queuePV11kernel_paraS5_PV15kernel_para_GPUiS0__param_4];
	ld.param.u64 	%rd19, [_Z8deviceRTPViP5queuePV11kernel_paraS5_PV15kernel_para_GPUiS0__param_6];
	cvta.to.global.u64 	%rd1, %rd21;
	cvta.to.global.u64 	%rd2, %rd22;
	cvta.to.global.u64 	%rd3, %rd23;
	cvta.to.global.u64 	%rd4, %rd20;
	mov.u32 	%r68, %ntid.x;
	mov.u32 	%r69, %ctaid.x;
	mov.u32 	%r1, %tid.x;
	mad.lo.s32 	%r2, %r68, %r69, %r1;
	setp.gt.s32 	%p2, %r2, 31;
	@%p2 bra 	$L__BB0_23;
	setp.gt.s32 	%p25, %r2, 23;
	mov.pred 	%p42, 0;
	@%p25 bra 	$L__BB0_7;
	setp.ne.s32 	%p26, %r2, 0;
	mul.wide.s32 	%rd88, %r2, 4;
	add.s64 	%rd5, %rd1, %rd88;
	@%p26 bra 	$L__BB0_4;
	mov.b32 	%r162, 1;
	st.global.u32 	[%rd1+1536], %r162;
	bra.uni 	$L__BB0_5;
$L__BB0_4:
	mov.b32 	%r161, 0;
	st.global.u32 	[%rd5+1536], %r161;
$L__BB0_5:
	setp.ne.s32 	%p28, %r2, 0;
	mul.wide.s32 	%rd89, %r2, 60;
	add.s64 	%rd90, %rd5, %rd89;
	mov.b32 	%r163, 0;
	st.global.u32 	[%rd90], %r163;
	st.global.u32 	[%rd90+4], %r163;
	st.global.u32 	[%rd90+8], %r163;
	st.global.u32 	[%rd90+12], %r163;
	st.global.u32 	[%rd90+16], %r163;
	st.global.u32 	[%rd90+20], %r163;
	st.global.u32 	[%rd90+24], %r163;
	st.global.u32 	[%rd90+28], %r163;
	st.global.u32 	[%rd90+32], %r163;
	st.global.u32 	[%rd90+36], %r163;
	st.global.u32 	[%rd90+40], %r163;
	st.global.u32 	[%rd90+44], %r163;
	st.global.u32 	[%rd90+48], %r163;
	st.global.u32 	[%rd90+52], %r163;
	st.global.u32 	[%rd90+56], %r163;
	st.global.u32 	[%rd90+60], %r163;
	@%p28 bra 	$L__BB0_7;
	ld.volatile.global.u32 	%r164, [%rd4];
	add.u64 	%rd91, %SP, 0;
	add.u64 	%rd92, %SPL, 0;
	st.local.u32 	[%rd92], %r164;
	mov.u64 	%rd93, $str;
	cvta.global.u64 	%rd94, %rd93;
	{ // callseq 1, 0
	.param .b64 param0;
	st.param.b64 	[param0], %rd94;
	.param .b64 param1;
	st.param.b64 	[param1], %rd91;
	.param .b32 retval0;
	call.uni (retval0), 
	vprintf, 
	(
	param0, 
	param1
	);
	ld.param.b32 	%r165, [retval0];
	} // callseq 1
	mov.pred 	%p42, -1;
$L__BB0_7:
	ld.volatile.global.u32 	%r167, [%rd4];
	setp.ne.s32 	%p30, %r167, 0;
	@%p30 bra 	$L__BB0_49;
	cvta.to.global.u64 	%rd95, %rd18;
	mul.wide.s32 	%rd96, %r2, 64;
	add.s64 	%rd97, %rd95, %rd96;
	add.s64 	%rd6, %rd97, 40;
	add.s64 	%rd7, %rd1, %rd96;
	mul.wide.s32 	%rd98, %r2, -60;
	add.s64 	%rd8, %rd7, %rd98;
	shl.b32 	%r3, %r2, 4;
	not.pred 	%p39, %p42;
$L__BB0_9:
	setp.gt.s32 	%p31, %r2, 23;
	ld.volatile.global.u32 	%r168, [%rd4];
	setp.ne.s32 	%p32, %r168, 0;
	or.pred  	%p33, %p31, %p32;
	@%p33 bra 	$L__BB0_22;
	ld.volatile.global.u32 	%r169, [%rd6];
	setp.eq.s32 	%p34, %r169, 0;
	@%p34 bra 	$L__BB0_22;
	ld.volatile.global.u32 	%r170, [%rd4];
	setp.ne.s32 	%p35, %r170, 0;
	@%p35 bra 	$L__BB0_22;
	ld.volatile.global.u32 	%r193, [%rd6+-4];
	setp.lt.s32 	%p36, %r193, 1;
	@%p36 bra 	$L__BB0_21;
	mov.b32 	%r192, 0;
$L__BB0_14:
	ld.global.u32 	%r191, [%rd8+1536];
	mul.wide.s32 	%rd99, %r191, 4;
	add.s64 	%rd100, %rd7, %rd99;
	ld.global.u32 	%r172, [%rd100];
	setp.ne.s32 	%p37, %r172, 0;
	@%p37 bra 	$L__BB0_16;
	add.s32 	%r173, %r3, %r191;
	mul.wide.s32 	%rd101, %r173, 24;
	add.s64 	%rd102, %rd3, %rd101;
	st.volatile.global.u32 	[%rd102+8], %r2;
	ld.global.u32 	%r174, [%rd8+1536];
	add.s32 	%r175, %r3, %r174;
	mul.wide.s32 	%rd103, %r175, 24;
	add.s64 	%rd104, %rd3, %rd103;
	st.volatile.global.u32 	[%rd104+12], %r174;
	shl.b32 	%r176, %r192, 5;
	st.volatile.global.u32 	[%rd104+4], %r176;
	ld.global.u32 	%r177, [%rd8+1536];
	mul.wide.s32 	%rd105, %r177, 4;
	add.s64 	%rd106, %rd7, %rd105;
	mov.b32 	%r178, 1;
	st.global.u32 	[%rd106], %r178;
	ld.volatile.global.u32 	%r179, [%rd6+8];
	ld.global.u32 	%r180, [%rd8+1536];
	add.s32 	%r181, %r3, %r180;
	mul.wide.s32 	%rd107, %r181, 24;
	add.s64 	%rd108, %rd3, %rd107;
	st.volatile.global.u32 	[%rd108+16], %r179;
	ld.global.u32 	%r182, [%rd8+1536];
	add.s32 	%r183, %r3, %r182;
	mul.wide.s32 	%rd109, %r183, 24;
	add.s64 	%rd110, %rd3, %rd109;
	st.volatile.global.u32 	[%rd110], %r178;
	membar.gl;
	add.s32 	%r192, %r192, 1;
	add.s32 	%r193, %r193, -1;
	ld.global.u32 	%r191, [%rd8+1536];
$L__BB0_16:
	add.s32 	%r184, %r191, 1;
	st.global.u32 	[%rd8+1536], %r184;
	setp.ne.s32 	%p38, %r184, 16;
	@%p38 bra 	$L__BB0_20;
	@%p39 bra 	$L__BB0_19;
	mov.b32 	%r186, 1;
	st.global.u32 	[%rd1+1536], %r186;
	bra.uni 	$L__BB0_20;
$L__BB0_19:
	mov.b32 	%r185, 0;
	st.global.u32 	[%rd8+1536], %r185;
$L__BB0_20:
	setp.ne.s32 	%p40, %r193, 0;
	@%p40 bra 	$L__BB0_14;
$L__BB0_21:
	mov.b32 	%r187, 0;
	st.volatile.global.u32 	[%rd6], %r187;
$L__BB0_22:
	ld.volatile.global.u32 	%r188, [%rd4];
	setp.eq.s32 	%p41, %r188, 0;
	@%p41 bra 	$L__BB0_9;
	bra.uni 	$L__BB0_49;
$L__BB0_23:
	ld.volatile.global.u32 	%r70, [%rd4];
	setp.ne.s32 	%p3, %r70, 0;
	@%p3 bra 	$L__BB0_49;
	shr.u32 	%r71, %r2, 5;
	mul.wide.u32 	%rd24, %r71, 24;
	add.s64 	%rd9, %rd3, %rd24;
	and.b32  	%r14, %r1, 31;
	cvta.to.global.u64 	%rd10, %rd19;
$L__BB0_25:
	ld.volatile.global.u32 	%r72, [%rd9];
	setp.ne.s32 	%p4, %r72, 0;
	@%p4 bra 	$L__BB0_27;
	ld.volatile.global.u32 	%r73, [%rd4];
	setp.eq.s32 	%p5, %r73, 0;
	@%p5 bra 	$L__BB0_25;
$L__BB0_27:
	ld.volatile.global.u32 	%r74, [%rd4];
	setp.ne.s32 	%p6, %r74, 0;
	@%p6 bra 	$L__BB0_49;
	ld.volatile.global.u32 	%r75, [%rd9+16];
	mul.wide.s32 	%rd25, %r75, 64;
	add.s64 	%rd26, %rd2, %rd25;
	ld.volatile.global.u32 	%r76, [%rd26+44];
	setp.ne.s32 	%p7, %r76, 1;
	@%p7 bra 	$L__BB0_50;
	ld.volatile.global.u32 	%r79, [%rd9+16];
	mul.wide.s32 	%rd29, %r79, 64;
	add.s64 	%rd30, %rd2, %rd29;
	ld.volatile.global.u64 	%rd11, [%rd30];
	ld.volatile.global.u32 	%r80, [%rd9+16];
	mul.wide.s32 	%rd31, %r80, 64;
	add.s64 	%rd32, %rd2, %rd31;
	ld.volatile.global.u64 	%rd12, [%rd32+8];
	ld.volatile.global.u32 	%r81, [%rd9+16];
	mul.wide.s32 	%rd33, %r81, 64;
	add.s64 	%rd34, %rd2, %rd33;
	ld.volatile.global.u64 	%rd13, [%rd34+16];
	ld.volatile.global.u32 	%r82, [%rd9+16];
	mul.wide.s32 	%rd35, %r82, 64;
	add.s64 	%rd36, %rd2, %rd35;
	ld.volatile.global.u32 	%r83, [%rd36+24];
	ld.volatile.global.u32 	%r84, [%rd9+16];
	mul.wide.s32 	%rd37, %r84, 64;
	add.s64 	%rd38, %rd2, %rd37;
	ld.volatile.global.u32 	%r15, [%rd38+24];
	ld.volatile.global.u32 	%r85, [%rd9+16];
	mul.wide.s32 	%rd39, %r85, 64;
	add.s64 	%rd40, %rd2, %rd39;
	ld.volatile.global.u32 	%r86, [%rd40+24];
	ld.volatile.global.u32 	%r87, [%rd9+4];
	add.s32 	%r17, %r87, %r14;
	setp.ge.s32 	%p8, %r17, %r83;
	setp.lt.s32 	%p9, %r86, 1;
	or.pred  	%p10, %p8, %p9;
	@%p10 bra 	$L__BB0_44;
	mul.lo.s32 	%r18, %r17, %r15;
	mul.lo.s32 	%r19, %r17, %r86;
	and.b32  	%r20, %r15, 7;
	and.b32  	%r21, %r15, 2147483640;
	neg.s32 	%r22, %r21;
	shl.b32 	%r23, %r86, 3;
	mul.wide.u32 	%rd14, %r23, 4;
	mov.b32 	%r194, 0;
$L__BB0_31:
	setp.lt.s32 	%p11, %r15, 1;
	mov.b32 	%r214, 0;
	@%p11 bra 	$L__BB0_43;
	setp.lt.u32 	%p12, %r15, 8;
	mov.b32 	%r209, 0;
	mov.u32 	%r214, %r209;
	@%p12 bra 	$L__BB0_35;
	add.s32 	%r202, %r86, %r194;
	shl.b32 	%r93, %r86, 1;
	add.s32 	%r201, %r93, %r194;
	mad.lo.s32 	%r200, %r86, 3, %r194;
	shl.b32 	%r94, %r86, 2;
	add.s32 	%r199, %r94, %r194;
	mad.lo.s32 	%r198, %r86, 5, %r194;
	mad.lo.s32 	%r197, %r86, 6, %r194;
	mad.lo.s32 	%r196, %r86, 7, %r194;
	mul.wide.u32 	%rd41, %r194, 4;
	add.s64 	%rd111, %rd12, %rd41;
	mov.b32 	%r214, 0;
	mov.u32 	%r195, %r18;
	mov.u32 	%r203, %r22;
$L__BB0_34:
	.pragma "nounroll";
	mul.wide.s32 	%rd42, %r195, 4;
	add.s64 	%rd43, %rd11, %rd42;
	ld.u32 	%r95, [%rd43];
	ld.u32 	%r96, [%rd111];
	mad.lo.s32 	%r97, %r96, %r95, %r214;
	ld.u32 	%r98, [%rd43+4];
	mul.wide.u32 	%rd44, %r202, 4;
	add.s64 	%rd45, %rd12, %rd44;
	ld.u32 	%r99, [%rd45];
	mad.lo.s32 	%r100, %r99, %r98, %r97;
	ld.u32 	%r101, [%rd43+8];
	mul.wide.u32 	%rd46, %r201, 4;
	add.s64 	%rd47, %rd12, %rd46;
	ld.u32 	%r102, [%rd47];
	mad.lo.s32 	%r103, %r102, %r101, %r100;
	ld.u32 	%r104, [%rd43+12];
	mul.wide.u32 	%rd48, %r200, 4;
	add.s64 	%rd49, %rd12, %rd48;
	ld.u32 	%r105, [%rd49];
	mad.lo.s32 	%r106, %r105, %r104, %r103;
	ld.u32 	%r107, [%rd43+16];
	mul.wide.u32 	%rd50, %r199, 4;
	add.s64 	%rd51, %rd12, %rd50;
	ld.u32 	%r108, [%rd51];
	mad.lo.s32 	%r109, %r108, %r107, %r106;
	ld.u32 	%r110, [%rd43+20];
	mul.wide.u32 	%rd52, %r198, 4;
	add.s64 	%rd53, %rd12, %rd52;
	ld.u32 	%r111, [%rd53];
	mad.lo.s32 	%r112, %r111, %r110, %r109;
	ld.u32 	%r113, [%rd43+24];
	mul.wide.u32 	%rd54, %r197, 4;
	add.s64 	%rd55, %rd12, %rd54;
	ld.u32 	%r114, [%rd55];
	mad.lo.s32 	%r115, %r114, %r113, %r112;
	ld.u32 	%r116, [%rd43+28];
	mul.wide.u32 	%rd56, %r196, 4;
	add.s64 	%rd57, %rd12, %rd56;
	ld.u32 	%r117, [%rd57];
	mad.lo.s32 	%r214, %r117, %r116, %r115;
	add.s32 	%r203, %r203, 8;
	add.s32 	%r202, %r202, %r23;
	add.s32 	%r201, %r201, %r23;
	add.s32 	%r200, %r200, %r23;
	add.s32 	%r199, %r199, %r23;
	add.s32 	%r198, %r198, %r23;
	add.s32 	%r197, %r197, %r23;
	add.s32 	%r196, %r196, %r23;
	add.s64 	%rd111, %rd111, %rd14;
	add.s32 	%r195, %r195, 8;
	setp.ne.s32 	%p13, %r203, 0;
	mov.u32 	%r209, %r21;
	@%p13 bra 	$L__BB0_34;
$L__BB0_35:
	setp.eq.s32 	%p14, %r20, 0;
	@%p14 bra 	$L__BB0_43;
	add.s32 	%r119, %r20, -1;
	setp.lt.u32 	%p15, %r119, 3;
	@%p15 bra 	$L__BB0_38;
	add.s32 	%r120, %r209, %r18;
	mul.wide.s32 	%rd58, %r120, 4;
	add.s64 	%rd59, %rd11, %rd58;
	ld.u32 	%r121, [%rd59];
	mad.lo.s32 	%r122, %r209, %r86, %r194;
	mul.wide.u32 	%rd60, %r122, 4;
	add.s64 	%rd61, %rd12, %rd60;
	ld.u32 	%r123, [%rd61];
	mad.lo.s32 	%r124, %r123, %r121, %r214;
	ld.u32 	%r125, [%rd59+4];
	add.s32 	%r126, %r122, %r86;
	mul.wide.u32 	%rd62, %r126, 4;
	add.s64 	%rd63, %rd12, %rd62;
	ld.u32 	%r127, [%rd63];
	mad.lo.s32 	%r128, %r127, %r125, %r124;
	ld.u32 	%r129, [%rd59+8];
	add.s32 	%r130, %r126, %r86;
	mul.wide.u32 	%rd64, %r130, 4;
	add.s64 	%rd65, %rd12, %rd64;
	ld.u32 	%r131, [%rd65];
	mad.lo.s32 	%r132, %r131, %r129, %r128;
	ld.u32 	%r133, [%rd59+12];
	add.s32 	%r134, %r130, %r86;
	mul.wide.u32 	%rd66, %r134, 4;
	add.s64 	%rd67, %rd12, %rd66;
	ld.u32 	%r135, [%rd67];
	mad.lo.s32 	%r214, %r135, %r133, %r132;
	add.s32 	%r209, %r209, 4;
$L__BB0_38:
	and.b32  	%r137, %r15, 3;
	setp.eq.s32 	%p16, %r137, 0;
	@%p16 bra 	$L__BB0_43;
	setp.eq.s32 	%p17, %r137, 1;
	@%p17 bra 	$L__BB0_41;
	add.s32 	%r138, %r209, %r18;
	mul.wide.s32 	%rd68, %r138, 4;
	add.s64 	%rd69, %rd11, %rd68;
	ld.u32 	%r139, [%rd69];
	mad.lo.s32 	%r140, %r209, %r86, %r194;
	mul.wide.u32 	%rd70, %r140, 4;
	add.s64 	%rd71, %rd12, %rd70;
	ld.u32 	%r141, [%rd71];
	mad.lo.s32 	%r142, %r141, %r139, %r214;
	ld.u32 	%r143, [%rd69+4];
	add.s32 	%r144, %r140, %r86;
	mul.wide.u32 	%rd72, %r144, 4;
	add.s64 	%rd73, %rd12, %rd72;
	ld.u32 	%r145, [%rd73];
	mad.lo.s32 	%r214, %r145, %r143, %r142;
	add.s32 	%r209, %r209, 2;
$L__BB0_41:
	and.b32  	%r146, %r15, 1;
	setp.eq.b32 	%p18, %r146, 1;
	not.pred 	%p19, %p18;
	@%p19 bra 	$L__BB0_43;
	add.s32 	%r147, %r209, %r18;
	mul.wide.s32 	%rd74, %r147, 4;
	add.s64 	%rd75, %rd11, %rd74;
	ld.u32 	%r148, [%rd75];
	mad.lo.s32 	%r149, %r209, %r86, %r194;
	mul.wide.u32 	%rd76, %r149, 4;
	add.s64 	%rd77, %rd12, %rd76;
	ld.u32 	%r150, [%rd77];
	mad.lo.s32 	%r214, %r150, %r148, %r214;
$L__BB0_43:
	add.s32 	%r151, %r194, %r19;
	mul.wide.s32 	%rd78, %r151, 4;
	add.s64 	%rd79, %rd13, %rd78;
	st.u32 	[%rd79], %r214;
	add.s32 	%r194, %r194, 1;
	setp.ne.s32 	%p20, %r194, %r86;
	@%p20 bra 	$L__BB0_31;
$L__BB0_44:
	setp.eq.s32 	%p21, %r14, 0;
	@%p21 bra 	$L__BB0_45;
	bra.uni 	$L__BB0_48;
$L__BB0_45:
	ld.volatile.global.u32 	%r152, [%rd9+16];
	mul.wide.s32 	%rd80, %r152, 64;
	add.s64 	%rd81, %rd2, %rd80;
	atom.global.add.u32 	%r153, [%rd81+56], -1;
	setp.ne.s32 	%p22, %r153, 1;
	@%p22 bra 	$L__BB0_47;
	ld.volatile.global.u32 	%r154, [%rd9+16];
	mul.wide.s32 	%rd82, %r154, 64;
	add.s64 	%rd83, %rd2, %rd82;
	mov.b32 	%r155, 0;
	st.volatile.global.u32 	[%rd83+52], %r155;
	atom.global.add.u32 	%r156, [%rd10], 1;
$L__BB0_47:
	mov.b32 	%r157, 0;
	st.volatile.global.u32 	[%rd9], %r157;
	ld.volatile.global.u32 	%r158, [%rd9+8];
	mul.wide.s32 	%rd84, %r158, 64;
	add.s64 	%rd85, %rd1, %rd84;
	ld.volatile.global.u32 	%r159, [%rd9+12];
	mul.wide.s32 	%rd86, %r159, 4;
	add.s64 	%rd87, %rd85, %rd86;
	st.global.u32 	[%rd87], %r157;
	membar.gl;
$L__BB0_48:
	ld.volatile.global.u32 	%r160, [%rd4];
	setp.eq.s32 	%p23, %r160, 0;
	@%p23 bra 	$L__BB0_25;
$L__BB0_49:
	ret;
$L__BB0_50:
	mov.u64 	%rd27, $str$1;
	cvta.global.u64 	%rd28, %rd27;
	{ // callseq 0, 0
	.param .b64 param0;
	st.param.b64 	[param0], %rd28;
	.param .b64 param1;
	st.param.b64 	[param1], 0;
	.param .b32 retval0;
	call.uni (retval0), 
	vprintf, 
	(
	param0, 
	param1
	);
	ld.param.b32 	%r77, [retval0];
	} // callseq 0
	bra.uni 	$L__BB0_49;

}


// ===== COMPILED SASS (sm_100) =====

	.target	sm_100

	.elftype	@"ET_EXEC"


//--------------------- .note.nv.tkinfo           --------------------------
	.section	.note.nv.tkinfo,"",@"SHT_NOTE"
	.sectionflags	@"SHF_NOTE_NV_TKINFO"
	.tkinfo
        /*0018*/ 	.word	0x00000002
        /*0030*/ 	.string	""
        /*0030*/ 	.string	"ptxas"
        /*0030*/ 	.string	"Cuda compilation tools, release 13.0, V13.0.88"
        /*0030*/ 	.string	"Build cuda_13.0.r13.0/compiler.36424714_0"
        /*0030*/ 	.string	"-arch sm_100 -m 64 "



//--------------------- .note.nv.cuinfo           --------------------------
	.section	.note.nv.cuinfo,"",@"SHT_NOTE"
	.sectionflags	@"SHF_NOTE_NV_CUINFO"
        /*0018*/ 	.short	0x0002
        /*001a*/ 	.short	0x0064
        /*001c*/ 	.short	0x0082
	.zero		2


//--------------------- .nv.info                  --------------------------
	.section	.nv.info,"",@"SHT_CUDA_INFO"
	.align	4


	//----- nvinfo : EIATTR_REGCOUNT
	.align		4
        /*0000*/ 	.byte	0x04, 0x2f
        /*0002*/ 	.short	(.L_3 - .L_2)
	.align		4
.L_2:
        /*0004*/ 	.word	index@(_Z8deviceRTPViP5queuePV11kernel_paraS5_PV15kernel_para_GPUiS0_)
        /*0008*/ 	.word	0x00000028


	//----- nvinfo : EIATTR_FRAME_SIZE
	.align		4
.L_3:
        /*000c*/ 	.byte	0x04, 0x11
        /*000e*/ 	.short	(.L_5 - .L_4)
	.align		4
.L_4:
        /*0010*/ 	.word	index@(_Z8deviceRTPViP5queuePV11kernel_paraS5_PV15kernel_para_GPUiS0_)
        /*0014*/ 	.word	0x00000008


	//----- nvinfo : EIATTR_MIN_STACK_SIZE
	.align		4
.L_5:
        /*0018*/ 	.byte	0x04, 0x12
        /*001a*/ 	.short	(.L_7 - .L_6)
	.align		4
.L_6:
        /*001c*/ 	.word	index@(_Z8deviceRTPViP5queuePV11kernel_paraS5_PV15kernel_para_GPUiS0_)
        /*0020*/ 	.word	0x00000008
.L_7:


//--------------------- .nv.compat                --------------------------
	.section	.nv.compat,"",@"SHT_CUDA_COMPAT_INFO"
	.align	4
        /*0000*/ 	.byte	0x02, 0x09, 0x00, 0x00, 0x02, 0x02, 0x01, 0x00, 0x02, 0x05, 0x05, 0x00, 0x03, 0x07, 0x01, 0x01
        /*0010*/ 	.byte	0x02, 0x03, 0x00, 0x00, 0x02, 0x06, 0x01, 0x00, 0x04, 0x0b, 0x08, 0x00, 0x09, 0x00, 0x00, 0x00
        /*0020*/ 	.byte	0x00, 0x00, 0x00, 0x00


//--------------------- .nv.info._Z8deviceRTPViP5queuePV11kernel_paraS5_PV15kernel_para_GPUiS0_ --------------------------
	.section	.nv.info._Z8deviceRTPViP5queuePV11kernel_paraS5_PV15kernel_para_GPUiS0_,"",@"SHT_CUDA_INFO"
	.sectionflags	@""
	.align	4


	//----- nvinfo : EIATTR_CUDA_API_VERSION
	.align		4
        /*0000*/ 	.byte	0x04, 0x37
        /*0002*/ 	.short	(.L_9 - .L_8)
.L_8:
        /*0004*/ 	.word	0x00000082


	//----- nvinfo : EIATTR_KPARAM_INFO
	.align		4
.L_9:
        /*0008*/ 	.byte	0x04, 0x17
        /*000a*/ 	.short	(.L_11 - .L_10)
.L_10:
        /*000c*/ 	.word	0x00000000
        /*0010*/ 	.short	0x0006
        /*0012*/ 	.short	0x0030
        /*0014*/ 	.byte	0x00, 0xf5, 0x21, 0x00


	//----- nvinfo : EIATTR_KPARAM_INFO
	.align		4
.L_11:
        /*0018*/ 	.byte	0x04, 0x17
        /*001a*/ 	.short	(.L_13 - .L_12)
.L_12:
        /*001c*/ 	.word	0x00000000
        /*0020*/ 	.short	0x0005
        /*0022*/ 	.short	0x0028
        /*0024*/ 	.byte	0x00, 0xf0, 0x11, 0x00


	//----- nvinfo : EIATTR_KPARAM_INFO
	.align		4
.L_13:
        /*0028*/ 	.byte	0x04, 0x17
        /*002a*/ 	.short	(.L_15 - .L_14)
.L_14:
        /*002c*/ 	.word	0x00000000
        /*0030*/ 	.short	0x0004
        /*0032*/ 	.short	0x0020
        /*0034*/ 	.byte	0x00, 0xf5, 0x21, 0x00


	//----- nvinfo : EIATTR_KPARAM_INFO
	.align		4
.L_15:
        /*0038*/ 	.byte	0x04, 0x17
        /*003a*/ 	.short	(.L_17 - .L_16)
.L_16:
        /*003c*/ 	.word	0x00000000
        /*0040*/ 	.short	0x0003
        /*0042*/ 	.short	0x0018
        /*0044*/ 	.byte	0x00, 0xf5, 0x21, 0x00


	//----- nvinfo : EIATTR_KPARAM_INFO
	.align		4
.L_17:
        /*0048*/ 	.byte	0x04, 0x17
        /*004a*/ 	.short	(.L_19 - .L_18)
.L_18:
        /*004c*/ 	.word	0x00000000
        /*0050*/ 	.short	0x0002
        /*0052*/ 	.short	0x0010
        /*0054*/ 	.byte	0x00, 0xf5, 0x21, 0x00


	//----- nvinfo : EIATTR_KPARAM_INFO
	.align		4
.L_19:
        /*0058*/ 	.byte	0x04, 0x17
        /*005a*/ 	.short	(.L_21 - .L_20)
.L_20:
        /*005c*/ 	.word	0x00000000
        /*0060*/ 	.short	0x0001
        /*0062*/ 	.short	0x0008
        /*0064*/ 	.byte	0x00, 0xf5, 0x21, 0x00


	//----- nvinfo : EIATTR_KPARAM_INFO
	.align		4
.L_21:
        /*0068*/ 	.byte	0x04, 0x17
        /*006a*/ 	.short	(.L_23 - .L_22)
.L_22:
        /*006c*/ 	.word	0x00000000
        /*0070*/ 	.short	0x0000
        /*0072*/ 	.short	0x0000
        /*0074*/ 	.byte	0x00, 0xf5, 0x21, 0x00


	//----- nvinfo : EIATTR_SPARSE_MMA_MASK
	.align		4
.L_23:
        /*0078*/ 	.byte	0x03, 0x50
        /*007a*/ 	.short	0x0000


	//----- nvinfo : EIATTR_MAXREG_COUNT
	.align		4
        /*007c*/ 	.byte	0x03, 0x1b
        /*007e*/ 	.short	0x00ff


	//----- nvinfo : EIATTR_EXTERNS
	.align		4
        /*0080*/ 	.byte	0x04, 0x0f
        /*0082*/ 	.short	(.L_25 - .L_24)


	//   ....[0]....
	.align		4
.L_24:
        /*0084*/ 	.word	index@(vprintf)


	//----- nvinfo : EIATTR_MERCURY_ISA_VERSION
	.align		4
.L_25:
        /*0088*/ 	.byte	0x03, 0x5f
        /*008a*/ 	.short	0x0101


	//----- nvinfo : EIATTR_INT_WARP_WIDE_INSTR_OFFSETS
	.align		4
        /*008c*/ 	.byte	0x04, 0x31
        /*008e*/ 	.short	(.L_27 - .L_26)


	//   ....[0]....
.L_26:
        /*0090*/ 	.word	0x000015c0


	//----- nvinfo : EIATTR_VRC_CTA_INIT_COUNT
	.align		4
.L_27:
        /*0094*/ 	.byte	0x02, 0x4a
	.zero		1
	.zero		1


	//----- nvinfo : EIATTR_SYSCALL_OFFSETS
	.align		4
        /*0098*/ 	.byte	0x04, 0x46
        /*009a*/ 	.short	(.L_29 - .L_28)


	//   ....[0]....
.L_28:
        /*009c*/ 	.word	0x00000330


	//   ....[1]....
        /*00a0*/ 	.word	0x00001830


	//----- nvinfo : EIATTR_EXIT_INSTR_OFFSETS
	.align		4
.L_29:
        /*00a4*/ 	.byte	0x04, 0x1c
        /*00a6*/ 	.short	(.L_31 - .L_30)


	//   ....[0]....
.L_30:
        /*00a8*/ 	.word	0x00000390


	//   ....[1]....
        /*00ac*/ 	.word	0x000008f0


	//   ....[2]....
        /*00b0*/ 	.word	0x00000930


	//   ....[3]....
        /*00b4*/ 	.word	0x00000a60


	//   ....[4]....
        /*00b8*/ 	.word	0x000017a0


	//   ....[5]....
        /*00bc*/ 	.word	0x00001840


	//----- nvinfo : EIATTR_CRS_STACK_SIZE
	.align		4
.L_31:
        /*00c0*/ 	.byte	0x04, 0x1e
        /*00c2*/ 	.short	(.L_33 - .L_32)
.L_32:
        /*00c4*/ 	.word	0x00000000


	//----- nvinfo : EIATTR_CBANK_PARAM_SIZE
	.align		4
.L_33:
        /*00c8*/ 	.byte	0x03, 0x19
        /*00ca*/ 	.short	0x0038


	//----- nvinfo : EIATTR_PARAM_CBANK
	.align		4
        /*00cc*/ 	.byte	0x04, 0x0a
        /*00ce*/ 	.short	(.L_35 - .L_34)
	.align		4
.L_34:
        /*00d0*/ 	.word	index@(.nv.constant0._Z8deviceRTPViP5queuePV11kernel_paraS5_PV15kernel_para_GPUiS0_)
        /*00d4*/ 	.short	0x0380
        /*00d6*/ 	.short	0x0038


	//----- nvinfo : EIATTR_SW_WAR
	.align		4
.L_35:
        /*00d8*/ 	.byte	0x04, 0x36
        /*00da*/ 	.short	(.L_37 - .L_36)
.L_36:
        /*00dc*/ 	.word	0x00000008
.L_37:


//--------------------- .nv.callgraph             --------------------------
	.section	.nv.callgraph,"",@"SHT_CUDA_CALLGRAPH"
	.align	4
	.sectionentsize	8
	.align		4
        /*0000*/ 	.word	0x00000000
	.align		4
        /*0004*/ 	.word	0xffffffff
	.align		4
        /*0008*/ 	.word	index@(_Z8deviceRTPViP5queuePV11kernel_paraS5_PV15kernel_para_GPUiS0_)
	.align		4
        /*000c*/ 	.word	index@(vprintf)
	.align		4
        /*0010*/ 	.word	0x00000000
	.align		4
        /*0014*/ 	.word	0xfffffffe
	.align		4
        /*0018*/ 	.word	0x00000000
	.align		4
        /*001c*/ 	.word	0xfffffffd
	.align		4
        /*0020*/ 	.word	0x00000000
	.align		4
        /*0024*/ 	.word	0xfffffffc


//--------------------- .nv.constant4             --------------------------
	.section	.nv.constant4,"a",@progbits
	.align	8
	.align		8
.nv.constant4:
        /*0000*/ 	.dword	vprintf
	.align		8
        /*0008*/ 	.dword	$str
	.align		8
        /*0010*/ 	.dword	$str$1


//--------------------- .text._Z8deviceRTPViP5queuePV11kernel_paraS5_PV15kernel_para_GPUiS0_ --------------------------
	.section	.text._Z8deviceRTPViP5queuePV11kernel_paraS5_PV15kernel_para_GPUiS0_,"ax",@progbits
	.align	128
        .global         _Z8deviceRTPViP5queuePV11kernel_paraS5_PV15kernel_para_GPUiS0_
        .type           _Z8deviceRTPViP5queuePV11kernel_paraS5_PV15kernel_para_GPUiS0_,@function
        .size           _Z8deviceRTPViP5queuePV11kernel_paraS5_PV15kernel_para_GPUiS0_,(.L_x_37 - _Z8deviceRTPViP5queuePV11kernel_paraS5_PV15kernel_para_GPUiS0_)
        .other          _Z8deviceRTPViP5queuePV11kernel_paraS5_PV15kernel_para_GPUiS0_,@"STO_CUDA_ENTRY STV_DEFAULT"
_Z8deviceRTPViP5queuePV11kernel_paraS5_PV15kernel_para_GPUiS0_:
.text._Z8deviceRTPViP5queuePV11kernel_paraS5_PV15kernel_para_GPUiS0_:
[----:B------:R-:W0:Y:S01]  /*0000*/  LDC R1, c[0x0][0x37c] ;  /* 0x0000df00ff017b82 */ /* 0x000e220000000800 */
[----:B------:R-:W1:Y:S01]  /*0010*/  S2R R16, SR_CTAID.X ;  /* 0x0000000000107919 */ /* 0x000e620000002500 */
[----:B------:R-:W2:Y:S01]  /*0020*/  LDCU UR5, c[0x0][0x2fc] ;  /* 0x00005f80ff0577ac */ /* 0x000ea20008000800 */
[----:B0-----:R-:W-:Y:S01]  /*0030*/  IADD3 R1, PT, PT, R1, -0x8, RZ ;  /* 0xfffffff801017810 */ /* 0x001fe20007ffe0ff */
[----:B------:R-:W1:Y:S01]  /*0040*/  S2R R5, SR_TID.X ;  /* 0x0000000000057919 */ /* 0x000e620000002100 */
[----:B------:R-:W1:Y:S01]  /*0050*/  LDCU UR6, c[0x0][0x360] ;  /* 0x00006c00ff0677ac */ /* 0x000e620008000800 */
[----:B------:R-:W0:Y:S01]  /*0060*/  LDCU UR4, c[0x0][0x2f8] ;  /* 0x00005f00ff0477ac */ /* 0x000e220008000800 */
[----:B------:R-:W3:Y:S01]  /*0070*/  LDCU.64 UR36, c[0x0][0x358] ;  /* 0x00006b00ff2477ac */ /* 0x000ee20008000a00 */
[----:B0-----:R-:W-:-:S04]  /*0080*/  IADD3 R6, P1, PT, R1, UR4, RZ ;  /* 0x0000000401067c10 */ /* 0x001fc8000ff3e0ff */
[----:B--2---:R-:W-:Y:S01]  /*0090*/  IADD3.X R7, PT, PT, RZ, UR5, RZ, P1, !PT ;  /* 0x00000005ff077c10 */ /* 0x004fe20008ffe4ff */
[----:B-1----:R-:W-:-:S05]  /*00a0*/  IMAD R16, R16, UR6, R5 ;  /* 0x0000000610107c24 */ /* 0x002fca000f8e0205 */
[----:B------:R-:W-:-:S13]  /*00b0*/  ISETP.GT.AND P0, PT, R16, 0x1f, PT ;  /* 0x0000001f1000780c */ /* 0x000fda0003f04270 */
[----:B---3--:R-:W-:Y:S05]  /*00c0*/  @P0 BRA `(.L_x_0) ;  /* 0x00000008000c0947 */ /* 0x008fea0003800000 */
[----:B------:R-:W-:Y:S01]  /*00d0*/  ISETP.GT.AND P1, PT, R16, 0x17, PT ;  /* 0x000000171000780c */ /* 0x000fe20003f24270 */
[----:B------:R-:W-:Y:S01]  /*00e0*/  BSSY.RECONVERGENT B6, `(.L_x_1) ;  /* 0x0000027000067945 */ /* 0x000fe20003800200 */
[----:B------:R-:W-:-:S11]  /*00f0*/  PLOP3.LUT P0, PT, PT, PT, PT, 0x8, 0x80 ;  /* 0x000000000080781c */ /* 0x000fd60003f0e170 */
[----:B------:R-:W-:Y:S05]  /*0100*/  @P1 BRA `(.L_x_2) ;  /* 0x0000000000901947 */ /* 0x000fea0003800000 */
[----:B------:R-:W-:Y:S01]  /*0110*/  ISETP.NE.AND P1, PT, R16, RZ, PT ;  /* 0x000000ff1000720c */ /* 0x000fe20003f25270 */
[----:B------:R-:W0:-:S12]  /*0120*/  LDC.64 R2, c[0x0][0x388] ;  /* 0x0000e200ff027b82 */ /* 0x000e180000000a00 */
[----:B------:R-:W1:Y:S01]  /*0130*/  @!P1 LDC.64 R4, c[0x0][0x388] ;  /* 0x0000e200ff049b82 */ /* 0x000e620000000a00 */
[----:B------:R-:W-:Y:S02]  /*0140*/  @!P1 IMAD.MOV.U32 R9, RZ, RZ, 0x1 ;  /* 0x00000001ff099424 */ /* 0x000fe400078e00ff */
[----:B0-----:R-:W-:-:S04]  /*0150*/  IMAD.WIDE R2, R16, 0x4, R2 ;  /* 0x0000000410027825 */ /* 0x001fc800078e0202 */
[----:B------:R-:W-:Y:S01]  /*0160*/  IMAD.WIDE R10, R16, 0x3c, R2 ;  /* 0x0000003c100a7825 */ /* 0x000fe200078e0202 */
[----:B-1----:R0:W-:Y:S04]  /*0170*/  @!P1 STG.E desc[UR36][R4.64+0x600], R9 ;  /* 0x0006000904009986 */ /* 0x0021e8000c101924 */
[----:B------:R0:W-:Y:S04]  /*0180*/  @P1 STG.E desc[UR36][R2.64+0x600], RZ ;  /* 0x000600ff02001986 */ /* 0x0001e8000c101924 */
[----:B------:R0:W-:Y:S04]  /*0190*/  STG.E desc[UR36][R10.64], RZ ;  /* 0x000000ff0a007986 */ /* 0x0001e8000c101924 */
        /* <DEDUP_REMOVED lines=14> */
[----:B------:R0:W-:Y:S01]  /*0280*/  STG.E desc[UR36][R10.64+0x3c], RZ ;  /* 0x00003cff0a007986 */ /* 0x0001e2000c101924 */
[----:B------:R-:W-:Y:S05]  /*0290*/  @P1 BRA `(.L_x_2) ;  /* 0x00000000002c1947 */ /* 0x000fea0003800000 */
[----:B0-----:R-:W0:Y:S01]  /*02a0*/  LDC.64 R2, c[0x0][0x380] ;  /* 0x0000e000ff027b82 */ /* 0x001e220000000a00 */
[----:B------:R-:W-:Y:S01]  /*02b0*/  MOV R0, 0x0 ;  /* 0x0000000000007802 */ /* 0x000fe20000000f00 */
[----:B------:R-:W1:Y:S01]  /*02c0*/  LDCU.64 UR4, c[0x4][0x8] ;  /* 0x01000100ff0477ac */ /* 0x000e620008000a00 */
[----:B0-----:R-:W2:Y:S05]  /*02d0*/  LDG.E.STRONG.SYS R2, desc[UR36][R2.64] ;  /* 0x0000002402027981 */ /* 0x001eaa000c1f5900 */
[----:B------:R0:W3:Y:S01]  /*02e0*/  LDC.64 R8, c[0x4][R0] ;  /* 0x0100000000087b82 */ /* 0x0000e20000000a00 */
[----:B-1----:R-:W-:Y:S02]  /*02f0*/  MOV R4, UR4 ;  /* 0x0000000400047c02 */ /* 0x002fe40008000f00 */
[----:B------:R-:W-:Y:S01]  /*0300*/  MOV R5, UR5 ;  /* 0x0000000500057c02 */ /* 0x000fe20008000f00 */
[----:B--23--:R0:W-:Y:S06]  /*0310*/  STL [R1], R2 ;  /* 0x0000000201007387 */ /* 0x00c1ec0000100800 */
[----:B------:R-:W-:-:S07]  /*0320*/  LEPC R20, `(.L_x_3) ;  /* 0x000000001014794e */ /* 0x000fce0000000000 */
[----:B0-----:R-:W-:Y:S05]  /*0330*/  CALL.ABS.NOINC R8 ;  /* 0x0000000008007343 */ /* 0x001fea0003c00000 */
.L_x_3:
[----:B------:R-:W-:-:S13]  /*0340*/  PLOP3.LUT P0, PT, PT, PT, PT, 0x80, 0x8 ;  /* 0x000000000008781c */ /* 0x000fda0003f0f070 */
.L_x_2:
[----:B------:R-:W-:Y:S05]  /*0350*/  BSYNC.RECONVERGENT B6 ;  /* 0x0000000000067941 */ /* 0x000fea0003800200 */
.L_x_1:
[----:B0-----:R-:W0:Y:S02]  /*0360*/  LDC.64 R2, c[0x0][0x380] ;  /* 0x0000e000ff027b82 */ /* 0x001e240000000a00 */
[----:B0-----:R-:W2:Y:S02]  /*0370*/  LDG.E.STRONG.SYS R2, desc[UR36][R2.64] ;  /* 0x0000002402027981 */ /* 0x001ea4000c1f5900 */
[----:B--2---:R-:W-:-:S13]  /*0380*/  ISETP.NE.AND P1, PT, R2, RZ, PT ;  /* 0x000000ff0200720c */ /* 0x004fda0003f25270 */
[----:B------:R-:W-:Y:S05]  /*0390*/  @P1 EXIT ;  /* 0x000000000000194d */ /* 0x000fea0003800000 */
[----:B------:R-:W0:Y:S08]  /*03a0*/  LDC.64 R2, c[0x0][0x388] ;  /* 0x0000e200ff027b82 */ /* 0x000e300000000a00 */
[----:B------:R-:W1:Y:S01]  /*03b0*/  LDC.64 R4, c[0x0][0x390] ;  /* 0x0000e400ff047b82 */ /* 0x000e620000000a00 */
[----:B0-----:R-:W-:-:S04]  /*03c0*/  IMAD.WIDE R2, R16, 0x40, R2 ;  /* 0x0000004010027825 */ /* 0x001fc800078e0202 */
[----:B------:R-:W-:-:S04]  /*03d0*/  IMAD.WIDE R6, R16, -0x3c, R2 ;  /* 0xffffffc410067825 */ /* 0x000fc800078e0202 */
[----:B-1----:R-:W-:-:S07]  /*03e0*/  IMAD.WIDE R4, R16, 0x40, R4 ;  /* 0x0000004010047825 */ /* 0x002fce00078e0204 */
.L_x_13:
[----:B------:R-:W0:Y:S02]  /*03f0*/  LDC.64 R8, c[0x0][0x380] ;  /* 0x0000e000ff087b82 */ /* 0x000e240000000a00 */
[----:B0-2---:R-:W2:Y:S01]  /*0400*/  LDG.E.STRONG.SYS R0, desc[UR36][R8.64] ;  /* 0x0000002408007981 */ /* 0x005ea2000c1f5900 */
[----:B------:R-:W-:Y:S05]  /*0410*/  YIELD ;  /* 0x0000000000007946 */ /* 0x000fea0003800000 */
[----:B------:R-:W-:Y:S01]  /*0420*/  BSSY B0, `(.L_x_4) ;  /* 0x0000048000007945 */ /* 0x000fe20003800000 */
[----:B--2---:R-:W-:-:S04]  /*0430*/  ISETP.NE.AND P1, PT, R0, RZ, PT ;  /* 0x000000ff0000720c */ /* 0x004fc80003f25270 */
[----:B------:R-:W-:-:S13]  /*0440*/  ISETP.GT.OR P1, PT, R16, 0x17, P1 ;  /* 0x000000171000780c */ /* 0x000fda0000f24670 */
[----:B-1-3--:R-:W-:Y:S05]  /*0450*/  @P1 BRA `(.L_x_5) ;  /* 0x0000000400101947 */ /* 0x00afea0003800000 */
[----:B------:R-:W2:Y:S02]  /*0460*/  LDG.E.STRONG.SYS R0, desc[UR36][R4.64+0x28] ;  /* 0x0000282404007981 */ /* 0x000ea4000c1f5900 */
[----:B--2---:R-:W-:-:S13]  /*0470*/  ISETP.NE.AND P1, PT, R0, RZ, PT ;  /* 0x000000ff0000720c */ /* 0x004fda0003f25270 */
[----:B------:R-:W-:Y:S05]  /*0480*/  @!P1 BRA `(.L_x_5) ;  /* 0x0000000400049947 */ /* 0x000fea0003800000 */
[----:B------:R-:W2:Y:S02]  /*0490*/  LDG.E.STRONG.SYS R8, desc[UR36][R8.64] ;  /* 0x0000002408087981 */ /* 0x000ea4000c1f5900 */
[----:B--2---:R-:W-:-:S13]  /*04a0*/  ISETP.NE.AND P1, PT, R8, RZ, PT ;  /* 0x000000ff0800720c */ /* 0x004fda0003f25270 */
[----:B------:R-:W-:Y:S05]  /*04b0*/  @P1 BRA `(.L_x_5) ;  /* 0x0000000000f81947 */ /* 0x000fea0003800000 */
[----:B------:R-:W2:Y:S01]  /*04c0*/  LDG.E.STRONG.SYS R0, desc[UR36][R4.64+0x24] ;  /* 0x0000242404007981 */ /* 0x000ea2000c1f5900 */
[----:B------:R-:W-:Y:S01]  /*04d0*/  BSSY B1, `(.L_x_6) ;  /* 0x000003b000017945 */ /* 0x000fe20003800000 */
[----:B--2---:R-:W-:-:S13]  /*04e0*/  ISETP.GE.AND P1, PT, R0, 0x1, PT ;  /* 0x000000010000780c */ /* 0x004fda0003f26270 */
[----:B------:R-:W-:Y:S05]  /*04f0*/  @!P1 BRA `(.L_x_7) ;  /* 0x0000000000e09947 */ /* 0x000fea0003800000 */
[----:B------:R-:W0:Y:S01]  /*0500*/  LDC.64 R8, c[0x0][0x3a0] ;  /* 0x0000e800ff087b82 */ /* 0x000e220000000a00 */
[----:B------:R-:W-:-:S07]  /*0510*/  IMAD.MOV.U32 R10, RZ, RZ, RZ ;  /* 0x000000ffff0a7224 */ /* 0x000fce00078e00ff */
.L_x_12:
[----:B-1----:R-:W2:Y:S02]  /*0520*/  LDG.E R11, desc[UR36][R6.64+0x600] ;  /* 0x00060024060b7981 */ /* 0x002ea4000c1e1900 */
[----:B--23--:R-:W-:-:S06]  /*0530*/  IMAD.WIDE R12, R11, 0x4, R2 ;  /* 0x000000040b0c7825 */ /* 0x00cfcc00078e0202 */
[----:B------:R-:W2:Y:S01]  /*0540*/  LDG.E R12, desc[UR36][R12.64] ;  /* 0x000000240c0c7981 */ /* 0x000ea2000c1e1900 */
[----:B------:R-:W-:Y:S05]  /*0550*/  YIELD ;  /* 0x0000000000007946 */ /* 0x000fea0003800000 */
[----:B------:R-:W-:Y:S01]  /*0560*/  BSSY.RECONVERGENT B2, `(.L_x_8) ;  /* 0x0000025000027945 */ /* 0x000fe20003800200 */
[----:B--2---:R-:W-:-:S13]  /*0570*/  ISETP.NE.AND P1, PT, R12, RZ, PT ;  /* 0x000000ff0c00720c */ /* 0x004fda0003f25270 */
[----:B------:R-:W-:Y:S05]  /*0580*/  @P1 BRA `(.L_x_9) ;  /* 0x0000000000881947 */ /* 0x000fea0003800000 */
[----:B------:R-:W-:-:S05]  /*0590*/  LEA R13, R16, R11, 0x4 ;  /* 0x0000000b100d7211 */ /* 0x000fca00078e20ff */
[----:B0-----:R-:W-:-:S05]  /*05a0*/  IMAD.WIDE R12, R13, 0x18, R8 ;  /* 0x000000180d0c7825 */ /* 0x001fca00078e0208 */
[----:B------:R0:W-:Y:S04]  /*05b0*/  STG.E.STRONG.SYS desc[UR36][R12.64+0x8], R16 ;  /* 0x000008100c007986 */ /* 0x0001e8000c115924 */
[----:B------:R-:W2:Y:S01]  /*05c0*/  LDG.E R11, desc[UR36][R6.64+0x600] ;  /* 0x00060024060b7981 */ /* 0x000ea2000c1e1900 */
[----:B------:R-:W-:Y:S01]  /*05d0*/  IMAD.SHL.U32 R17, R10, 0x20, RZ ;  /* 0x000000200a117824 */ /* 0x000fe200078e00ff */
[----:B--2---:R-:W-:-:S05]  /*05e0*/  LEA R15, R16, R11, 0x4 ;  /* 0x0000000b100f7211 */ /* 0x004fca00078e20ff */
[----:B------:R-:W-:-:S05]  /*05f0*/  IMAD.WIDE R14, R15, 0x18, R8 ;  /* 0x000000180f0e7825 */ /* 0x000fca00078e0208 */
[----:B------:R1:W-:Y:S04]  /*0600*/  STG.E.STRONG.SYS desc[UR36][R14.64+0xc], R11 ;  /* 0x00000c0b0e007986 */ /* 0x0003e8000c115924 */
[----:B------:R2:W-:Y:S04]  /*0610*/  STG.E.STRONG.SYS desc[UR36][R14.64+0x4], R17 ;  /* 0x000004110e007986 */ /* 0x0005e8000c115924 */
[----:B------:R-:W3:Y:S01]  /*0620*/  LDG.E R19, desc[UR36][R6.64+0x600] ;  /* 0x0006002406137981 */ /* 0x000ee2000c1e1900 */
[----:B------:R-:W-:Y:S02]  /*0630*/  HFMA2 R23, -RZ, RZ, 0, 5.9604644775390625e-08 ;  /* 0x00000001ff177431 */ /* 0x000fe400000001ff */
[----:B---3--:R-:W-:-:S05]  /*0640*/  IMAD.WIDE R18, R19, 0x4, R2 ;  /* 0x0000000413127825 */ /* 0x008fca00078e0202 */
[----:B------:R3:W-:Y:S04]  /*0650*/  STG.E desc[UR36][R18.64], R23 ;  /* 0x0000001712007986 */ /* 0x0007e8000c101924 */
[----:B0-----:R-:W4:Y:S04]  /*0660*/  LDG.E R13, desc[UR36][R6.64+0x600] ;  /* 0x00060024060d7981 */ /* 0x001f28000c1e1900 */
[----:B------:R-:W2:Y:S01]  /*0670*/  LDG.E.STRONG.SYS R21, desc[UR36][R4.64+0x30] ;  /* 0x0000302404157981 */ /* 0x000ea2000c1f5900 */
[----:B----4-:R-:W-:-:S05]  /*0680*/  LEA R13, R16, R13, 0x4 ;  /* 0x0000000d100d7211 */ /* 0x010fca00078e20ff */
[----:B------:R-:W-:-:S05]  /*0690*/  IMAD.WIDE R12, R13, 0x18, R8 ;  /* 0x000000180d0c7825 */ /* 0x000fca00078e0208 */
[----:B--2---:R3:W-:Y:S04]  /*06a0*/  STG.E.STRONG.SYS desc[UR36][R12.64+0x10], R21 ;  /* 0x000010150c007986 */ /* 0x0047e8000c115924 */
[----:B-1----:R-:W2:Y:S02]  /*06b0*/  LDG.E R11, desc[UR36][R6.64+0x600] ;  /* 0x00060024060b7981 */ /* 0x002ea4000c1e1900 */
[----:B--2---:R-:W-:-:S04]  /*06c0*/  IMAD R11, R16, 0x10, R11 ;  /* 0x00000010100b7824 */ /* 0x004fc800078e020b */
[----:B------:R-:W-:-:S05]  /*06d0*/  IMAD.WIDE R14, R11, 0x18, R8 ;  /* 0x000000180b0e7825 */ /* 0x000fca00078e0208 */
[----:B------:R3:W-:Y:S01]  /*06e0*/  STG.E.STRONG.SYS desc[UR36][R14.64], R23 ;  /* 0x000000170e007986 */ /* 0x0007e2000c115924 */
[----:B------:R-:W-:Y:S01]  /*06f0*/  @!PT LDS RZ, [RZ] ;  /* 0x00000000fffff984 */ /* 0x000fe20000000800 */
[----:B------:R-:W-:Y:S01]  /*0700*/  @!PT LDS RZ, [RZ] ;  /* 0x00000000fffff984 */ /* 0x000fe20000000800 */
[----:B------:R-:W-:Y:S01]  /*0710*/  @!PT LDS RZ, [RZ] ;  /* 0x00000000fffff984 */ /* 0x000fe20000000800 */
[----:B------:R-:W-:Y:S01]  /*0720*/  @!PT LDS RZ, [RZ] ;  /* 0x00000000fffff984 */ /* 0x000fe20000000800 */
[----:B------:R-:W-:-:S00]  /*0730*/  MEMBAR.ALL.CTA ;  /* 0x0000000000007992 */ /* 0x000fc00000008000 */
[----:B------:R-:W-:Y:S06]  /*0740*/  MEMBAR.SC.GPU ;  /* 0x0000000000007992 */ /* 0x000fec0000002000 */
[----:B------:R-:W-:-:S00]  /*0750*/  ERRBAR ;  /* 0x00000000000079ab */ /* 0x000fc00000000000 */
[----:B------:R-:W-:Y:S06]  /*0760*/  CGAERRBAR ;  /* 0x00000000000075ab */ /* 0x000fec0000000000 */
[----:B------:R-:W-:Y:S04]  /*0770*/  CCTL.IVALL ;  /* 0x00000000ff00798f */ /* 0x000fe80002000000 */
[----:B------:R3:W5:Y:S01]  /*0780*/  LDG.E R11, desc[UR36][R6.64+0x600] ;  /* 0x00060024060b7981 */ /* 0x000762000c1e1900 */
[----:B------:R-:W-:-:S02]  /*0790*/  IADD3 R10, PT, PT, R10, 0x1, RZ ;  /* 0x000000010a0a7810 */ /* 0x000fc40007ffe0ff */
[----:B------:R-:W-:-:S07]  /*07a0*/  IADD3 R0, PT, PT, R0, -0x1, RZ ;  /* 0xffffffff00007810 */ /* 0x000fce0007ffe0ff */
.L_x_9:
[----:B------:R-:W-:Y:S05]  /*07b0*/  BSYNC.RECONVERGENT B2 ;  /* 0x0000000000027941 */ /* 0x000fea0003800200 */
.L_x_8:
[----:B-----5:R-:W-:Y:S01]  /*07c0*/  VIADD R11, R11, 0x1 ;  /* 0x000000010b0b7836 */ /* 0x020fe20000000000 */
[----:B------:R-:W-:Y:S04]  /*07d0*/  BSSY.RECONVERGENT B2, `(.L_x_10) ;  /* 0x0000008000027945 */ /* 0x000fe80003800200 */
[----:B------:R1:W-:Y:S01]  /*07e0*/  STG.E desc[UR36][R6.64+0x600], R11 ;  /* 0x0006000b06007986 */ /* 0x0003e2000c101924 */
[----:B------:R-:W-:-:S13]  /*07f0*/  ISETP.NE.AND P1, PT, R11, 0x10, PT ;  /* 0x000000100b00780c */ /* 0x000fda0003f25270 */
[----:B-1----:R-:W-:Y:S05]  /*0800*/  @P1 BRA `(.L_x_11) ;  /* 0x0000000000101947 */ /* 0x002fea0003800000 */
[----:B---3--:R-:W1:Y:S01]  /*0810*/  @P0 LDC.64 R12, c[0x0][0x388] ;  /* 0x0000e200ff0c0b82 */ /* 0x008e620000000a00 */
[----:B------:R-:W-:-:S05]  /*0820*/  @P0 MOV R11, 0x1 ;  /* 0x00000001000b0802 */ /* 0x000fca0000000f00 */
[----:B-1----:R1:W-:Y:S04]  /*0830*/  @P0 STG.E desc[UR36][R12.64+0x600], R11 ;  /* 0x0006000b0c000986 */ /* 0x0023e8000c101924 */
[----:B------:R1:W-:Y:S02]  /*0840*/  @!P0 STG.E desc[UR36][R6.64+0x600], RZ ;  /* 0x000600ff06008986 */ /* 0x0003e4000c101924 */
.L_x_11:
[----:B------:R-:W-:Y:S05]  /*0850*/  BSYNC.RECONVERGENT B2 ;  /* 0x0000000000027941 */ /* 0x000fea0003800200 */
.L_x_10:
[----:B------:R-:W-:-:S13]  /*0860*/  ISETP.NE.AND P1, PT, R0, RZ, PT ;  /* 0x000000ff0000720c */ /* 0x000fda0003f25270 */
[----:B------:R-:W-:Y:S05]  /*0870*/  @P1 BRA `(.L_x_12) ;  /* 0xfffffffc00281947 */ /* 0x000fea000383ffff */
.L_x_7:
[----:B------:R-:W-:Y:S05]  /*0880*/  BSYNC B1 ;  /* 0x0000000000017941 */ /* 0x000fea0003800000 */
.L_x_6:
[----:B------:R2:W-:Y:S02]  /*0890*/  STG.E.STRONG.SYS desc[UR36][R4.64+0x28], RZ ;  /* 0x000028ff04007986 */ /* 0x0005e4000c115924 */
.L_x_5:
[----:B------:R-:W-:Y:S05]  /*08a0*/  BSYNC B0 ;  /* 0x0000000000007941 */ /* 0x000fea0003800000 */
.L_x_4:
[----:B0-----:R-:W0:Y:S02]  /*08b0*/  LDC.64 R8, c[0x0][0x380] ;  /* 0x0000e000ff087b82 */ /* 0x001e240000000a00 */
[----:B0-----:R-:W4:Y:S02]  /*08c0*/  LDG.E.STRONG.SYS R8, desc[UR36][R8.64] ;  /* 0x0000002408087981 */ /* 0x001f24000c1f5900 */
[----:B----4-:R-:W-:-:S13]  /*08d0*/  ISETP.NE.AND P1, PT, R8, RZ, PT ;  /* 0x000000ff0800720c */ /* 0x010fda0003f25270 */
[----:B------:R-:W-:Y:S05]  /*08e0*/  @!P1 BRA `(.L_x_13) ;  /* 0xfffffff800c09947 */ /* 0x000fea000383ffff */
[----:B------:R-:W-:Y:S05]  /*08f0*/  EXIT ;  /* 0x000000000000794d */ /* 0x000fea0003800000 */
.L_x_0:
[----:B------:R-:W0:Y:S02]  /*0900*/  LDC.64 R2, c[0x0][0x380] ;  /* 0x0000e000ff027b82 */ /* 0x000e240000000a00 */
[----:B0-----:R-:W2:Y:S02]  /*0910*/  LDG.E.STRONG.SYS R2, desc[UR36][R2.64] ;  /* 0x0000002402027981 */ /* 0x001ea4000c1f5900 */
[----:B--2---:R-:W-:-:S13]  /*0920*/  ISETP.NE.AND P0, PT, R2, RZ, PT ;  /* 0x000000ff0200720c */ /* 0x004fda0003f05270 */
[----:B------:R-:W-:Y:S05]  /*0930*/  @P0 EXIT ;  /* 0x000000000000094d */ /* 0x000fea0003800000 */
[----:B------:R-:W0:Y:S01]  /*0940*/  LDC.64 R12, c[0x0][0x3a0] ;  /* 0x0000e800ff0c7b82 */ /* 0x000e220000000a00 */
[----:B------:R-:W-:Y:S01]  /*0950*/  SHF.R.U32.HI R3, RZ, 0x5, R16 ;  /* 0x00000005ff037819 */ /* 0x000fe20000011610 */
[----:B------:R-:W-:Y:S01]  /*0960*/  BSSY B0, `(.L_x_14) ;  /* 0x00000e5000007945 */ /* 0x000fe20003800000 */
[----:B------:R-:W-:-:S03]  /*0970*/  LOP3.LUT R0, R5, 0x1f, RZ, 0xc0, !PT ;  /* 0x0000001f05007812 */ /* 0x000fc600078ec0ff */
[----:B0-----:R-:W-:-:S07]  /*0980*/  IMAD.WIDE.U32 R12, R3, 0x18, R12 ;  /* 0x00000018030c7825 */ /* 0x001fce00078e000c */
.L_x_34:
[----:B0-----:R-:W-:Y:S01]  /*0990*/  BSSY B1, `(.L_x_15) ;  /* 0x0000009000017945 */ /* 0x001fe20003800000 */
.L_x_17:
[----:B------:R-:W2:Y:S01]  /*09a0*/  LDG.E.STRONG.SYS R2, desc[UR36][R12.64] ;  /* 0x000000240c027981 */ /* 0x000ea2000c1f5900 */
[----:B------:R-:W-:Y:S05]  /*09b0*/  YIELD ;  /* 0x0000000000007946 */ /* 0x000fea0003800000 */
[----:B--2---:R-:W-:-:S13]  /*09c0*/  ISETP.NE.AND P0, PT, R2, RZ, PT ;  /* 0x000000ff0200720c */ /* 0x004fda0003f05270 */
[----:B------:R-:W-:Y:S05]  /*09d0*/  @P0 BRA `(.L_x_16) ;  /* 0x0000000000100947 */ /* 0x000fea0003800000 */
[----:B------:R-:W0:Y:S02]  /*09e0*/  LDC.64 R2, c[0x0][0x380] ;  /* 0x0000e000ff027b82 */ /* 0x000e240000000a00 */
[----:B0-----:R-:W2:Y:S02]  /*09f0*/  LDG.E.STRONG.SYS R2, desc[UR36][R2.64] ;  /* 0x0000002402027981 */ /* 0x001ea4000c1f5900 */
[----:B--2---:R-:W-:-:S13]  /*0a00*/  ISETP.NE.AND P0, PT, R2, RZ, PT ;  /* 0x000000ff0200720c */ /* 0x004fda0003f05270 */
[----:B------:R-:W-:Y:S05]  /*0a10*/  @!P0 BRA `(.L_x_17) ;  /* 0xfffffffc00e08947 */ /* 0x000fea000383ffff */
.L_x_16:
[----:B------:R-:W-:Y:S05]  /*0a20*/  BSYNC B1 ;  /* 0x0000000000017941 */ /* 0x000fea0003800000 */
.L_x_15:
[----:B------:R-:W0:Y:S02]  /*0a30*/  LDC.64 R2, c[0x0][0x380] ;  /* 0x0000e000ff027b82 */ /* 0x000e240000000a00 */
[----:B0-----:R-:W2:Y:S02]  /*0a40*/  LDG.E.STRONG.SYS R2, desc[UR36][R2.64] ;  /* 0x0000002402027981 */ /* 0x001ea4000c1f5900 */
[----:B--2---:R-:W-:-:S13]  /*0a50*/  ISETP.NE.AND P0, PT, R2, RZ, PT ;  /* 0x000000ff0200720c */ /* 0x004fda0003f05270 */
[----:B------:R-:W-:Y:S05]  /*0a60*/  @P0 EXIT ;  /* 0x000000000000094d */ /* 0x000fea0003800000 */
[----:B------:R-:W2:Y:S01]  /*0a70*/  LDG.E.STRONG.SYS R3, desc[UR36][R12.64+0x10] ;  /* 0x000010240c037981 */ /* 0x000ea2000c1f5900 */
[----:B------:R-:W2:Y:S02]  /*0a80*/  LDC.64 R4, c[0x0][0x398] ;  /* 0x0000e600ff047b82 */ /* 0x000ea40000000a00 */
[----:B--2---:R-:W-:-:S06]  /*0a90*/  IMAD.WIDE R2, R3, 0x40, R4 ;  /* 0x0000004003027825 */ /* 0x004fcc00078e0204 */
[----:B------:R-:W2:Y:S02]  /*0aa0*/  LDG.E.STRONG.SYS R2, desc[UR36][R2.64+0x2c] ;  /* 0x00002c2402027981 */ /* 0x000ea4000c1f5900 */
[----:B--2---:R-:W-:-:S13]  /*0ab0*/  ISETP.NE.AND P0, PT, R2, 0x1, PT ;  /* 0x000000010200780c */ /* 0x004fda0003f05270 */
[----:B------:R-:W-:Y:S05]  /*0ac0*/  @P0 BRA `(.L_x_18) ;  /* 0x0000000c00380947 */ /* 0x000fea0003800000 */
[----:B------:R-:W2:Y:S02]  /*0ad0*/  LDG.E.STRONG.SYS R15, desc[UR36][R12.64+0x10] ;  /* 0x000010240c0f7981 */ /* 0x000ea4000c1f5900 */
[----:B--2---:R-:W-:-:S06]  /*0ae0*/  IMAD.WIDE R14, R15, 0x40, R4 ;  /* 0x000000400f0e7825 */ /* 0x004fcc00078e0204 */
[----:B------:R-:W5:Y:S04]  /*0af0*/  LDG.E.64.STRONG.SYS R14, desc[UR36][R14.64] ;  /* 0x000000240e0e7981 */ /* 0x000f68000c1f5b00 */
        /* <DEDUP_REMOVED lines=8> */
[----:B------:R-:W2:Y:S04]  /*0b80*/  LDG.E.STRONG.SYS R6, desc[UR36][R6.64+0x18] ;  /* 0x0000182406067981 */ /* 0x000ea8000c1f5900 */
[----:B------:R-:W3:Y:S02]  /*0b90*/  LDG.E.STRONG.SYS R9, desc[UR36][R12.64+0x10] ;  /* 0x000010240c097981 */ /* 0x000ee4000c1f5900 */
[----:B---3--:R-:W-:-:S05]  /*0ba0*/  IMAD.WIDE R8, R9, 0x40, R4 ;  /* 0x0000004009087825 */ /* 0x008fca00078e0204 */
[----:B------:R0:W5:Y:S04]  /*0bb0*/  LDG.E.STRONG.SYS R2, desc[UR36][R8.64+0x18] ;  /* 0x0000182408027981 */ /* 0x000168000c1f5900 */
[----:B------:R-:W3:Y:S02]  /*0bc0*/  LDG.E.STRONG.SYS R3, desc[UR36][R12.64+0x10] ;  /* 0x000010240c037981 */ /* 0x000ee4000c1f5900 */
[----:B---3--:R-:W-:-:S05]  /*0bd0*/  IMAD.WIDE R4, R3, 0x40, R4 ;  /* 0x0000004003047825 */ /* 0x008fca00078e0204 */
[----:B------:R-:W3:Y:S04]  /*0be0*/  LDG.E.STRONG.SYS R3, desc[UR36][R4.64+0x18] ;  /* 0x0000182404037981 */ /* 0x000ee8000c1f5900 */
[----:B------:R-:W4:Y:S01]  /*0bf0*/  LDG.E.STRONG.SYS R11, desc[UR36][R12.64+0x4] ;  /* 0x000004240c0b7981 */ /* 0x000f22000c1f5900 */
[----:B------:R-:W-:Y:S01]  /*0c00*/  BSSY.RECONVERGENT B2, `(.L_x_19) ;  /* 0x000008e000027945 */ /* 0x000fe20003800200 */
[----:B---3--:R-:W-:Y:S02]  /*0c10*/  ISETP.GE.AND P0, PT, R3, 0x1, PT ;  /* 0x000000010300780c */ /* 0x008fe40003f06270 */
[----:B----4-:R-:W-:-:S04]  /*0c20*/  IADD3 R11, PT, PT, R0, R11, RZ ;  /* 0x0000000b000b7210 */ /* 0x010fc80007ffe0ff */
[----:B--2---:R-:W-:-:S13]  /*0c30*/  ISETP.GE.OR P0, PT, R11, R6, !P0 ;  /* 0x000000060b00720c */ /* 0x004fda0004706670 */
[----:B0-----:R-:W-:Y:S05]  /*0c40*/  @P0 BRA `(.L_x_20) ;  /* 0x0000000800240947 */ /* 0x001fea0003800000 */
[C---:B-----5:R-:W-:Y:S01]  /*0c50*/  LOP3.LUT R6, R2.reuse, 0x7ffffff8, RZ, 0xc0, !PT ;  /* 0x7ffffff802067812 */ /* 0x060fe200078ec0ff */
[----:B------:R-:W-:Y:S02]  /*0c60*/  HFMA2 R10, -RZ, RZ, 0, 0 ;  /* 0x00000000ff0a7431 */ /* 0x000fe400000001ff */
[CC--:B------:R-:W-:Y:S01]  /*0c70*/  IMAD R4, R2.reuse, R11.reuse, RZ ;  /* 0x0000000b02047224 */ /* 0x0c0fe200078e02ff */
[----:B------:R-:W-:Y:S01]  /*0c80*/  LOP3.LUT R7, R2, 0x7, RZ, 0xc0, !PT ;  /* 0x0000000702077812 */ /* 0x000fe200078ec0ff */
[C---:B------:R-:W-:Y:S01]  /*0c90*/  IMAD R5, R3.reuse, R11, RZ ;  /* 0x0000000b03057224 */ /* 0x040fe200078e02ff */
[----:B------:R-:W-:Y:S01]  /*0ca0*/  IADD3 R9, PT, PT, -R6, RZ, RZ ;  /* 0x000000ff06097210 */ /* 0x000fe20007ffe1ff */
[----:B------:R-:W-:-:S07]  /*0cb0*/  IMAD.SHL.U32 R8, R3, 0x8, RZ ;  /* 0x0000000803087824 */ /* 0x000fce00078e00ff */
.L_x_29:
[----:B------:R-:W-:Y:S01]  /*0cc0*/  ISETP.GE.AND P0, PT, R2, 0x1, PT ;  /* 0x000000010200780c */ /* 0x000fe20003f06270 */
[----:B------:R-:W-:Y:S01]  /*0cd0*/  BSSY.RECONVERGENT B1, `(.L_x_21) ;  /* 0x000007a000017945 */ /* 0x000fe20003800200 */
[----:B0-----:R-:W-:-:S11]  /*0ce0*/  IMAD.MOV.U32 R24, RZ, RZ, RZ ;  /* 0x000000ffff187224 */ /* 0x001fd600078e00ff */
[----:B------:R-:W-:Y:S05]  /*0cf0*/  @!P0 BRA `(.L_x_22) ;  /* 0x0000000400dc8947 */ /* 0x000fea0003800000 */
[----:B------:R-:W-:Y:S01]  /*0d00*/  ISETP.GE.U32.AND P0, PT, R2, 0x8, PT ;  /* 0x000000080200780c */ /* 0x000fe20003f06070 */
[----:B------:R-:W-:Y:S01]  /*0d10*/  BSSY.RECONVERGENT B3, `(.L_x_23) ;  /* 0x000003e000037945 */ /* 0x000fe20003800200 */
[----:B------:R-:W-:Y:S01]  /*0d20*/  HFMA2 R24, -RZ, RZ, 0, 0 ;  /* 0x00000000ff187431 */ /* 0x000fe200000001ff */
[----:B------:R-:W-:-:S10]  /*0d30*/  MOV R11, RZ ;  /* 0x000000ff000b7202 */ /* 0x000fd40000000f00 */
[----:B------:R-:W-:Y:S05]  /*0d40*/  @!P0 BRA `(.L_x_24) ;  /* 0x0000000000e88947 */ /* 0x000fea0003800000 */
[----:B------:R-:W-:Y:S01]  /*0d50*/  BSSY.RECONVERGENT B4, `(.L_x_25) ;  /* 0x0000038000047945 */ /* 0x000fe20003800200 */
[C-C-:B------:R-:W-:Y:S01]  /*0d60*/  IMAD.IADD R36, R3.reuse, 0x1, R10.reuse ;  /* 0x0000000103247824 */ /* 0x140fe200078e020a */
[CC--:B------:R-:W-:Y:S01]  /*0d70*/  LEA R31, R3.reuse, R10.reuse, 0x1 ;  /* 0x0000000a031f7211 */ /* 0x0c0fe200078e08ff */
[C-C-:B------:R-:W-:Y:S01]  /*0d80*/  IMAD R33, R3.reuse, 0x3, R10.reuse ;  /* 0x0000000303217824 */ /* 0x140fe200078e020a */
[C---:B------:R-:W-:Y:S01]  /*0d90*/  LEA R35, R3.reuse, R10, 0x2 ;  /* 0x0000000a03237211 */ /* 0x040fe200078e10ff */
[C-C-:B------:R-:W-:Y:S01]  /*0da0*/  IMAD R37, R3.reuse, 0x5, R10.reuse ;  /* 0x0000000503257824 */ /* 0x140fe200078e020a */
[----:B------:R-:W-:Y:S01]  /*0db0*/  MOV R34, R4 ;  /* 0x0000000400227202 */ /* 0x000fe20000000f00 */
[C-C-:B------:R-:W-:Y:S01]  /*0dc0*/  IMAD R30, R3.reuse, 0x6, R10.reuse ;  /* 0x00000006031e7824 */ /* 0x140fe200078e020a */
[----:B------:R-:W-:Y:S01]  /*0dd0*/  MOV R11, R9 ;  /* 0x00000009000b7202 */ /* 0x000fe20000000f00 */
[----:B------:R-:W-:Y:S02]  /*0de0*/  IMAD R32, R3, 0x7, R10 ;  /* 0x0000000703207824 */ /* 0x000fe400078e020a */
[----:B------:R-:W-:-:S02]  /*0df0*/  IMAD.MOV.U32 R24, RZ, RZ, RZ ;  /* 0x000000ffff187224 */ /* 0x000fc400078e00ff */
[----:B------:R-:W-:-:S07]  /*0e00*/  IMAD.WIDE.U32 R20, R10, 0x4, R16 ;  /* 0x000000040a147825 */ /* 0x000fce00078e0010 */
.L_x_26:
[----:B------:R-:W-:Y:S01]  /*0e10*/  IMAD.WIDE R22, R34, 0x4, R14 ;  /* 0x0000000422167825 */ /* 0x000fe200078e020e */
[----:B------:R-:W2:Y:S04]  /*0e20*/  LD.E R26, desc[UR36][R20.64] ;  /* 0x00000024141a7980 */ /* 0x000ea8000c101900 */
[----:B------:R-:W2:Y:S04]  /*0e30*/  LD.E R25, desc[UR36][R22.64] ;  /* 0x0000002416197980 */ /* 0x000ea8000c101900 */
[----:B------:R-:W3:Y:S04]  /*0e40*/  LD.E R27, desc[UR36][R22.64+0x4] ;  /* 0x00000424161b7980 */ /* 0x000ee8000c101900 */
[----:B------:R-:W4:Y:S01]  /*0e50*/  LD.E R29, desc[UR36][R22.64+0x8] ;  /* 0x00000824161d7980 */ /* 0x000f22000c101900 */
[----:B--2---:R-:W-:-:S02]  /*0e60*/  IMAD R26, R25, R26, R24 ;  /* 0x0000001a191a7224 */ /* 0x004fc400078e0218 */
[----:B------:R-:W-:-:S06]  /*0e70*/  IMAD.WIDE.U32 R24, R36, 0x4, R16 ;  /* 0x0000000424187825 */ /* 0x000fcc00078e0010 */
[----:B------:R-:W3:Y:S04]  /*0e80*/  LD.E R24, desc[UR36][R24.64] ;  /* 0x0000002418187980 */ /* 0x000ee8000c101900 */
[----:B------:R-:W2:Y:S01]  /*0e90*/  LD.E R25, desc[UR36][R22.64+0xc] ;  /* 0x00000c2416197980 */ /* 0x000ea2000c101900 */
[----:B---3--:R-:W-:Y:S02]  /*0ea0*/  IMAD R28, R27, R24, R26 ;  /* 0x000000181b1c7224 */ /* 0x008fe400078e021a */
[----:B------:R-:W-:-:S06]  /*0eb0*/  IMAD.WIDE.U32 R26, R31, 0x4, R16 ;  /* 0x000000041f1a7825 */ /* 0x000fcc00078e0010 */
[----:B------:R-:W4:Y:S02]  /*0ec0*/  LD.E R26, desc[UR36][R26.64] ;  /* 0x000000241a1a7980 */ /* 0x000f24000c101900 */
[----:B----4-:R-:W-:Y:S02]  /*0ed0*/  IMAD R26, R29, R26, R28 ;  /* 0x0000001a1d1a7224 */ /* 0x010fe400078e021c */
[----:B------:R-:W-:-:S06]  /*0ee0*/  IMAD.WIDE.U32 R28, R33, 0x4, R16 ;  /* 0x00000004211c7825 */ /* 0x000fcc00078e0010 */
[----:B------:R-:W2:Y:S02]  /*0ef0*/  LD.E R28, desc[UR36][R28.64] ;  /* 0x000000241c1c7980 */ /* 0x000ea4000c101900 */
[----:B--2---:R-:W-:Y:S02]  /*0f00*/  IMAD R26, R25, R28, R26 ;  /* 0x0000001c191a7224 */ /* 0x004fe400078e021a */
[----:B------:R-:W-:-:S06]  /*0f10*/  IMAD.WIDE.U32 R24, R35, 0x4, R16 ;  /* 0x0000000423187825 */ /* 0x000fcc00078e0010 */
[----:B------:R-:W2:Y:S04]  /*0f20*/  LD.E R24, desc[UR36][R24.64] ;  /* 0x0000002418187980 */ /* 0x000ea8000c101900 */
[----:B------:R-:W2:Y:S02]  /*0f30*/  LD.E R25, desc[UR36][R22.64+0x10] ;  /* 0x0000102416197980 */ /* 0x000ea4000c101900 */
[----:B--2---:R-:W-:Y:S02]  /*0f40*/  IMAD R24, R25, R24, R26 ;  /* 0x0000001819187224 */ /* 0x004fe400078e021a */
[--C-:B------:R-:W-:Y:S01]  /*0f50*/  IMAD.WIDE.U32 R26, R37, 0x4, R16.reuse ;  /* 0x00000004251a7825 */ /* 0x100fe200078e0010 */
[----:B------:R-:W2:Y:S05]  /*0f60*/  LD.E R25, desc[UR36][R22.64+0x14] ;  /* 0x0000142416197980 */ /* 0x000eaa000c101900 */
[----:B------:R-:W2:Y:S01]  /*0f70*/  LD.E R26, desc[UR36][R26.64] ;  /* 0x000000241a1a7980 */ /* 0x000ea2000c101900 */
[----:B------:R-:W-:-:S06]  /*0f80*/  IMAD.WIDE.U32 R28, R30, 0x4, R16 ;  /* 0x000000041e1c7825 */ /* 0x000fcc00078e0010 */
[----:B------:R-:W3:Y:S04]  /*0f90*/  LD.E R28, desc[UR36][R28.64] ;  /* 0x000000241c1c7980 */ /* 0x000ee8000c101900 */
[----:B------:R-:W4:Y:S01]  /*0fa0*/  LD.E R27, desc[UR36][R22.64+0x1c] ;  /* 0x00001c24161b7980 */ /* 0x000f22000c101900 */
[----:B--2---:R-:W-:-:S03]  /*0fb0*/  IMAD R24, R25, R26, R24 ;  /* 0x0000001a19187224 */ /* 0x004fc600078e0218 */
[----:B------:R-:W3:Y:S01]  /*0fc0*/  LD.E R25, desc[UR36][R22.64+0x18] ;  /* 0x0000182416197980 */ /* 0x000ee2000c101900 */
[----:B------:R-:W-:-:S04]  /*0fd0*/  IADD3 R11, PT, PT, R11, 0x8, RZ ;  /* 0x000000080b0b7810 */ /* 0x000fc80007ffe0ff */
[----:B------:R-:W-:Y:S01]  /*0fe0*/  ISETP.NE.AND P0, PT, R11, RZ, PT ;  /* 0x000000ff0b00720c */ /* 0x000fe20003f05270 */
[----:B---3--:R-:W-:Y:S02]  /*0ff0*/  IMAD R28, R25, R28, R24 ;  /* 0x0000001c191c7224 */ /* 0x008fe400078e0218 */
[----:B------:R-:W-:-:S06]  /*1000*/  IMAD.WIDE.U32 R24, R32, 0x4, R16 ;  /* 0x0000000420187825 */ /* 0x000fcc00078e0010 */
[----:B------:R-:W4:Y:S01]  /*1010*/  LD.E R24, desc[UR36][R24.64] ;  /* 0x0000002418187980 */ /* 0x000f22000c101900 */
[C---:B------:R-:W-:Y:S01]  /*1020*/  IMAD.IADD R36, R8.reuse, 0x1, R36 ;  /* 0x0000000108247824 */ /* 0x040fe200078e0224 */
[C---:B------:R-:W-:Y:S01]  /*1030*/  IADD3 R31, PT, PT, R8.reuse, R31, RZ ;  /* 0x0000001f081f7210 */ /* 0x040fe20007ffe0ff */
[C---:B------:R-:W-:Y:S01]  /*1040*/  IMAD.IADD R37, R8.reuse, 0x1, R37 ;  /* 0x0000000108257824 */ /* 0x040fe200078e0225 */
[C---:B------:R-:W-:Y:S01]  /*1050*/  IADD3 R33, PT, PT, R8.reuse, R33, RZ ;  /* 0x0000002108217210 */ /* 0x040fe20007ffe0ff */
[C---:B------:R-:W-:Y:S01]  /*1060*/  IMAD.WIDE.U32 R20, R8.reuse, 0x4, R20 ;  /* 0x0000000408147825 */ /* 0x040fe200078e0014 */
[C---:B------:R-:W-:Y:S02]  /*1070*/  IADD3 R35, PT, PT, R8.reuse, R35, RZ ;  /* 0x0000002308237210 */ /* 0x040fe40007ffe0ff */
[C---:B------:R-:W-:Y:S02]  /*1080*/  IADD3 R30, PT, PT, R8.reuse, R30, RZ ;  /* 0x0000001e081e7210 */ /* 0x040fe40007ffe0ff */
[----:B------:R-:W-:-:S02]  /*1090*/  IADD3 R32, PT, PT, R8, R32, RZ ;  /* 0x0000002008207210 */ /* 0x000fc40007ffe0ff */
[----:B------:R-:W-:Y:S01]  /*10a0*/  IADD3 R34, PT, PT, R34, 0x8, RZ ;  /* 0x0000000822227810 */ /* 0x000fe20007ffe0ff */
[----:B----4-:R-:W-:Y:S01]  /*10b0*/  IMAD R24, R27, R24, R28 ;  /* 0x000000181b187224 */ /* 0x010fe200078e021c */
[----:B------:R-:W-:Y:S06]  /*10c0*/  @P0 BRA `(.L_x_26) ;  /* 0xfffffffc00500947 */ /* 0x000fec000383ffff */
[----:B------:R-:W-:Y:S05]  /*10d0*/  BSYNC.RECONVERGENT B4 ;  /* 0x0000000000047941 */ /* 0x000fea0003800200 */
.L_x_25:
[----:B------:R-:W-:-:S07]  /*10e0*/  IMAD.MOV.U32 R11, RZ, RZ, R6 ;  /* 0x000000ffff0b7224 */ /* 0x000fce00078e0006 */
.L_x_24:
[----:B------:R-:W-:Y:S05]  /*10f0*/  BSYNC.RECONVERGENT B3 ;  /* 0x0000000000037941 */ /* 0x000fea0003800200 */
.L_x_23:
[----:B------:R-:W-:-:S13]  /*1100*/  ISETP.NE.AND P0, PT, R7, RZ, PT ;  /* 0x000000ff0700720c */ /* 0x000fda0003f05270 */
[----:B------:R-:W-:Y:S05]  /*1110*/  @!P0 BRA `(.L_x_22) ;  /* 0x0000000000d48947 */ /* 0x000fea0003800000 */
[----:B------:R-:W-:Y:S01]  /*1120*/  IADD3 R20, PT, PT, R7, -0x1, RZ ;  /* 0xffffffff07147810 */ /* 0x000fe20007ffe0ff */
[----:B------:R-:W-:Y:S01]  /*1130*/  BSSY.RECONVERGENT B3, `(.L_x_27) ;  /* 0x000001b000037945 */ /* 0x000fe20003800200 */
[----:B------:R-:W-:Y:S02]  /*1140*/  LOP3.LUT P1, R33, R2, 0x3, RZ, 0xc0, !PT ;  /* 0x0000000302217812 */ /* 0x000fe4000782c0ff */
[----:B------:R-:W-:-:S13]  /*1150*/  ISETP.GE.U32.AND P0, PT, R20, 0x3, PT ;  /* 0x000000031400780c */ /* 0x000fda0003f06070 */
[----:B------:R-:W-:Y:S05]  /*1160*/  @!P0 BRA `(.L_x_28) ;  /* 0x00000000005c8947 */ /* 0x000fea0003800000 */
[-C--:B------:R-:W-:Y:S01]  /*1170*/  IMAD R26, R3, R11.reuse, R10 ;  /* 0x0000000b031a7224 */ /* 0x080fe200078e020a */
[----:B------:R-:W-:-:S04]  /*1180*/  IADD3 R21, PT, PT, R4, R11, RZ ;  /* 0x0000000b04157210 */ /* 0x000fc80007ffe0ff */
[----:B------:R-:W-:Y:S01]  /*1190*/  IADD3 R22, PT, PT, R3, R26, RZ ;  /* 0x0000001a03167210 */ /* 0x000fe20007ffe0ff */
[----:B------:R-:W-:-:S04]  /*11a0*/  IMAD.WIDE.U32 R26, R26, 0x4, R16 ;  /* 0x000000041a1a7825 */ /* 0x000fc800078e0010 */
[----:B------:R-:W-:Y:S02]  /*11b0*/  IMAD.WIDE R20, R21, 0x4, R14 ;  /* 0x0000000415147825 */ /* 0x000fe400078e020e */
[----:B------:R-:W2:Y:S02]  /*11c0*/  LD.E R27, desc[UR36][R26.64] ;  /* 0x000000241a1b7980 */ /* 0x000ea4000c101900 */
[C---:B------:R-:W-:Y:S02]  /*11d0*/  IMAD.IADD R30, R3.reuse, 0x1, R22 ;  /* 0x00000001031e7824 */ /* 0x040fe400078e0216 */
[--C-:B------:R-:W-:Y:S01]  /*11e0*/  IMAD.WIDE.U32 R22, R22, 0x4, R16.reuse ;  /* 0x0000000416167825 */ /* 0x100fe200078e0010 */
[----:B------:R-:W2:Y:S02]  /*11f0*/  LD.E R25, desc[UR36][R20.64] ;  /* 0x0000002414197980 */ /* 0x000ea4000c101900 */
[----:B------:R-:W-:Y:S01]  /*1200*/  IADD3 R31, PT, PT, R3, R30, RZ ;  /* 0x0000001e031f7210 */ /* 0x000fe20007ffe0ff */
[--C-:B------:R-:W-:Y:S01]  /*1210*/  IMAD.WIDE.U32 R28, R30, 0x4, R16.reuse ;  /* 0x000000041e1c7825 */ /* 0x100fe200078e0010 */
[----:B------:R-:W3:Y:S04]  /*1220*/  LD.E R32, desc[UR36][R20.64+0x4] ;  /* 0x0000042414207980 */ /* 0x000ee8000c101900 */
[----:B------:R-:W3:Y:S01]  /*1230*/  LD.E R22, desc[UR36][R22.64] ;  /* 0x0000002416167980 */ /* 0x000ee2000c101900 */
[----:B------:R-:W-:-:S03]  /*1240*/  IMAD.WIDE.U32 R30, R31, 0x4, R16 ;  /* 0x000000041f1e7825 */ /* 0x000fc600078e0010 */
[----:B------:R-:W4:Y:S04]  /*1250*/  LD.E R28, desc[UR36][R28.64] ;  /* 0x000000241c1c7980 */ /* 0x000f28000c101900 */
[----:B------:R-:W4:Y:S04]  /*1260*/  LD.E R34, desc[UR36][R20.64+0x8] ;  /* 0x0000082414227980 */ /* 0x000f28000c101900 */
[----:B------:R-:W5:Y:S04]  /*1270*/  LD.E R36, desc[UR36][R20.64+0xc] ;  /* 0x00000c2414247980 */ /* 0x000f68000c101900 */
[----:B------:R-:W5:Y:S01]  /*1280*/  LD.E R30, desc[UR36][R30.64] ;  /* 0x000000241e1e7980 */ /* 0x000f62000c101900 */
[----:B------:R-:W-:Y:S01]  /*1290*/  IADD3 R11, PT, PT, R11, 0x4, RZ ;  /* 0x000000040b0b7810 */ /* 0x000fe20007ffe0ff */
[----:B--2---:R-:W-:-:S04]  /*12a0*/  IMAD R25, R25, R27, R24 ;  /* 0x0000001b19197224 */ /* 0x004fc800078e0218 */
[----:B---3--:R-:W-:-:S04]  /*12b0*/  IMAD R25, R32, R22, R25 ;  /* 0x0000001620197224 */ /* 0x008fc800078e0219 */
[----:B----4-:R-:W-:-:S04]  /*12c0*/  IMAD R25, R34, R28, R25 ;  /* 0x0000001c22197224 */ /* 0x010fc800078e0219 */
[----:B-----5:R-:W-:-:S07]  /*12d0*/  IMAD R24, R36, R30, R25 ;  /* 0x0000001e24187224 */ /* 0x020fce00078e0219 */
.L_x_28:
[----:B------:R-:W-:Y:S05]  /*12e0*/  BSYNC.RECONVERGENT B3 ;  /* 0x0000000000037941 */ /* 0x000fea0003800200 */
.L_x_27:
[----:B------:R-:W-:Y:S05]  /*12f0*/  @!P1 BRA `(.L_x_22) ;  /* 0x00000000005c9947 */ /* 0x000fea0003800000 */
[----:B------:R-:W-:Y:S02]  /*1300*/  ISETP.NE.AND P0, PT, R33, 0x1, PT ;  /* 0x000000012100780c */ /* 0x000fe40003f05270 */
[----:B------:R-:W-:-:S04]  /*1310*/  LOP3.LUT R20, R2, 0x1, RZ, 0xc0, !PT ;  /* 0x0000000102147812 */ /* 0x000fc800078ec0ff */
[----:B------:R-:W-:-:S07]  /*1320*/  ISETP.NE.U32.AND P1, PT, R20, 0x1, PT ;  /* 0x000000011400780c */ /* 0x000fce0003f25070 */
[-C--:B------:R-:W-:Y:S01]  /*1330*/  @P0 IMAD R20, R3, R11.reuse, R10 ;  /* 0x0000000b03140224 */ /* 0x080fe200078e020a */
[----:B------:R-:W-:Y:S01]  /*1340*/  @P0 IADD3 R23, PT, PT, R4, R11, RZ ;  /* 0x0000000b04170210 */ /* 0x000fe20007ffe0ff */
[----:B------:R-:W-:Y:S02]  /*1350*/  @P0 VIADD R11, R11, 0x2 ;  /* 0x000000020b0b0836 */ /* 0x000fe40000000000 */
[----:B------:R-:W-:Y:S01]  /*1360*/  @P0 IMAD.WIDE.U32 R30, R20, 0x4, R16 ;  /* 0x00000004141e0825 */ /* 0x000fe200078e0010 */
[----:B------:R-:W-:-:S03]  /*1370*/  @P0 IADD3 R21, PT, PT, R3, R20, RZ ;  /* 0x0000001403150210 */ /* 0x000fc60007ffe0ff */
[----:B------:R-:W-:Y:S01]  /*1380*/  @P0 IMAD.WIDE R22, R23, 0x4, R14 ;  /* 0x0000000417160825 */ /* 0x000fe200078e020e */
[-C--:B------:R-:W-:Y:S01]  /*1390*/  @!P1 IADD3 R29, PT, PT, R4, R11.reuse, RZ ;  /* 0x0000000b041d9210 */ /* 0x080fe20007ffe0ff */
[----:B------:R-:W2:Y:S02]  /*13a0*/  @P0 LD.E R30, desc[UR36][R30.64] ;  /* 0x000000241e1e0980 */ /* 0x000ea4000c101900 */
[----:B------:R-:W-:Y:S02]  /*13b0*/  @!P1 IMAD R27, R3, R11, R10 ;  /* 0x0000000b031b9224 */ /* 0x000fe400078e020a */
[----:B------:R-:W-:Y:S01]  /*13c0*/  @P0 IMAD.WIDE.U32 R20, R21, 0x4, R16 ;  /* 0x0000000415140825 */ /* 0x000fe200078e0010 */
[----:B------:R-:W2:Y:S03]  /*13d0*/  @P0 LD.E R11, desc[UR36][R22.64] ;  /* 0x00000024160b0980 */ /* 0x000ea6000c101900 */
[----:B------:R-:W-:Y:S01]  /*13e0*/  @!P1 IMAD.WIDE R28, R29, 0x4, R14 ;  /* 0x000000041d1c9825 */ /* 0x000fe200078e020e */
[----:B------:R-:W3:Y:S03]  /*13f0*/  @P0 LD.E R32, desc[UR36][R22.64+0x4] ;  /* 0x0000042416200980 */ /* 0x000ee6000c101900 */
[----:B------:R-:W-:Y:S01]  /*1400*/  @!P1 IMAD.WIDE.U32 R26, R27, 0x4, R16 ;  /* 0x000000041b1a9825 */ /* 0x000fe200078e0010 */
[----:B------:R-:W3:Y:S04]  /*1410*/  @P0 LD.E R20, desc[UR36][R20.64] ;  /* 0x0000002414140980 */ /* 0x000ee8000c101900 */
[----:B------:R-:W4:Y:S04]  /*1420*/  @!P1 LD.E R29, desc[UR36][R28.64] ;  /* 0x000000241c1d9980 */ /* 0x000f28000c101900 */
[----:B------:R-:W4:Y:S01]  /*1430*/  @!P1 LD.E R26, desc[UR36][R26.64] ;  /* 0x000000241a1a9980 */ /* 0x000f22000c101900 */
[----:B--2---:R-:W-:-:S04]  /*1440*/  @P0 IMAD R11, R11, R30, R24 ;  /* 0x0000001e0b0b0224 */ /* 0x004fc800078e0218 */
[----:B---3--:R-:W-:-:S04]  /*1450*/  @P0 IMAD R24, R32, R20, R11 ;  /* 0x0000001420180224 */ /* 0x008fc800078e020b */
[----:B----4-:R-:W-:-:S07]  /*1460*/  @!P1 IMAD R24, R29, R26, R24 ;  /* 0x0000001a1d189224 */ /* 0x010fce00078e0218 */
.L_x_22:
[----:B------:R-:W-:Y:S05]  /*1470*/  BSYNC.RECONVERGENT B1 ;  /* 0x0000000000017941 */ /* 0x000fea0003800200 */
.L_x_21:
[----:B------:R-:W-:Y:S01]  /*1480*/  IADD3 R21, PT, PT, R5, R10, RZ ;  /* 0x0000000a05157210 */ /* 0x000fe20007ffe0ff */
[----:B------:R-:W-:-:S04]  /*1490*/  VIADD R10, R10, 0x1 ;  /* 0x000000010a0a7836 */ /* 0x000fc80000000000 */
[----:B------:R-:W-:Y:S01]  /*14a0*/  IMAD.WIDE R20, R21, 0x4, R18 ;  /* 0x0000000415147825 */ /* 0x000fe200078e0212 */
[----:B------:R-:W-:-:S04]  /*14b0*/  ISETP.NE.AND P0, PT, R10, R3, PT ;  /* 0x000000030a00720c */ /* 0x000fc80003f05270 */
[----:B------:R0:W-:Y:S09]  /*14c0*/  ST.E desc[UR36][R20.64], R24 ;  /* 0x0000001814007985 */ /* 0x0001f2000c101924 */
[----:B------:R-:W-:Y:S05]  /*14d0*/  @P0 BRA `(.L_x_29) ;  /* 0xfffffff400f80947 */ /* 0x000fea000383ffff */
.L_x_20:
[----:B------:R-:W-:Y:S05]  /*14e0*/  BSYNC.RECONVERGENT B2 ;  /* 0x0000000000027941 */ /* 0x000fea0003800200 */
.L_x_19:
[----:B------:R-:W-:Y:S01]  /*14f0*/  ISETP.NE.AND P0, PT, R0, RZ, PT ;  /* 0x000000ff0000720c */ /* 0x000fe20003f05270 */
[----:B------:R-:W-:-:S12]  /*1500*/  BSSY.RECONVERGENT B1, `(.L_x_30) ;  /* 0x0000025000017945 */ /* 0x000fd80003800200 */
[----:B------:R-:W-:Y:S05]  /*1510*/  @P0 BRA `(.L_x_31) ;  /* 0x00000000008c0947 */ /* 0x000fea0003800000 */
[----:B------:R-:W2:Y:S01]  /*1520*/  LDG.E.STRONG.SYS R3, desc[UR36][R12.64+0x10] ;  /* 0x000010240c037981 */ /* 0x000ea2000c1f5900 */
[----:B------:R-:W2:Y:S01]  /*1530*/  LDC.64 R6, c[0x0][0x398] ;  /* 0x0000e600ff067b82 */ /* 0x000ea20000000a00 */
[----:B------:R-:W-:Y:S01]  /*1540*/  MOV R5, 0xffffffff ;  /* 0xffffffff00057802 */ /* 0x000fe20000000f00 */
[----:B--2--5:R-:W-:-:S06]  /*1550*/  IMAD.WIDE R2, R3, 0x40, R6 ;  /* 0x0000004003027825 */ /* 0x024fcc00078e0206 */
[----:B------:R-:W2:Y:S01]  /*1560*/  ATOMG.E.ADD.STRONG.GPU PT, R2, desc[UR36][R2.64+0x38], R5 ;  /* 0x80003805020279a8 */ /* 0x000ea200081ef124 */
[----:B------:R-:W-:Y:S01]  /*1570*/  BSSY.RECONVERGENT B2, `(.L_x_32) ;  /* 0x000000d000027945 */ /* 0x000fe20003800200 */
[----:B--2---:R-:W-:-:S13]  /*1580*/  ISETP.NE.AND P0, PT, R2, 0x1, PT ;  /* 0x000000010200780c */ /* 0x004fda0003f05270 */
[----:B------:R-:W-:Y:S05]  /*1590*/  @P0 BRA `(.L_x_33) ;  /* 0x0000000000280947 */ /* 0x000fea0003800000 */
[----:B------:R-:W2:Y:S01]  /*15a0*/  LDG.E.STRONG.SYS R3, desc[UR36][R12.64+0x10] ;  /* 0x000010240c037981 */ /* 0x000ea2000c1f5900 */
[----:B------:R-:W1:Y:S01]  /*15b0*/  LDC.64 R4, c[0x0][0x3b0] ;  /* 0x0000ec00ff047b82 */ /* 0x000e620000000a00 */
[----:B------:R-:W-:Y:S01]  /*15c0*/  VOTEU.ANY UR4, UPT, PT ;  /* 0x0000000000047886 */ /* 0x000fe200038e0100 */
[----:B------:R-:W3:Y:S01]  /*15d0*/  S2R R2, SR_LANEID ;  /* 0x0000000000027919 */ /* 0x000ee20000000000 */
[----:B------:R-:W-:Y:S02]  /*15e0*/  UFLO.U32 UR5, UR4 ;  /* 0x00000004000572bd */ /* 0x000fe400080e0000 */
[----:B------:R-:W1:Y:S04]  /*15f0*/  POPC R9, UR4 ;  /* 0x0000000400097d09 */ /* 0x000e680008000000 */
[----:B---3--:R-:W-:Y:S01]  /*1600*/  ISETP.EQ.U32.AND P0, PT, R2, UR5, PT ;  /* 0x0000000502007c0c */ /* 0x008fe2000bf02070 */
[----:B--2---:R-:W-:-:S05]  /*1610*/  IMAD.WIDE R2, R3, 0x40, R6 ;  /* 0x0000004003027825 */ /* 0x004fca00078e0206 */
[----:B------:R2:W-:Y:S07]  /*1620*/  STG.E.STRONG.SYS desc[UR36][R2.64+0x34], RZ ;  /* 0x000034ff02007986 */ /* 0x0005ee000c115924 */
[----:B-1----:R2:W5:Y:S02]  /*1630*/  @P0 ATOMG.E.ADD.STRONG.GPU PT, RZ, desc[UR36][R4.64], R9 ;  /* 0x8000000904ff09a8 */ /* 0x00256400081ef124 */
.L_x_33:
[----:B------:R-:W-:Y:S05]  /*1640*/  BSYNC.RECONVERGENT B2 ;  /* 0x0000000000027941 */ /* 0x000fea0003800200 */
.L_x_32:
[----:B------:R1:W-:Y:S01]  /*1650*/  STG.E.STRONG.SYS desc[UR36][R12.64], RZ ;  /* 0x000000ff0c007986 */ /* 0x0003e2000c115924 */
[----:B--2---:R-:W2:Y:S03]  /*1660*/  LDC.64 R2, c[0x0][0x388] ;  /* 0x0000e200ff027b82 */ /* 0x004ea60000000a00 */
[----:B------:R-:W2:Y:S04]  /*1670*/  LDG.E.STRONG.SYS R5, desc[UR36][R12.64+0x8] ;  /* 0x000008240c057981 */ /* 0x000ea8000c1f5900 */
[----:B------:R-:W3:Y:S01]  /*1680*/  LDG.E.STRONG.SYS R7, desc[UR36][R12.64+0xc] ;  /* 0x00000c240c077981 */ /* 0x000ee2000c1f5900 */
[----:B--2---:R-:W-:-:S04]  /*1690*/  IMAD.WIDE R2, R5, 0x40, R2 ;  /* 0x0000004005027825 */ /* 0x004fc800078e0202 */
[----:B---3--:R-:W-:-:S05]  /*16a0*/  IMAD.WIDE R2, R7, 0x4, R2 ;  /* 0x0000000407027825 */ /* 0x008fca00078e0202 */
[----:B------:R1:W-:Y:S01]  /*16b0*/  STG.E desc[UR36][R2.64], RZ ;  /* 0x000000ff02007986 */ /* 0x0003e2000c101924 */
        /* <DEDUP_REMOVED lines=8> */
[----:B------:R-:W-:Y:S01]  /*1740*/  CCTL.IVALL ;  /* 0x00000000ff00798f */ /* 0x000fe20002000000 */
.L_x_31:
[----:B------:R-:W-:Y:S05]  /*1750*/  BSYNC.RECONVERGENT B1 ;  /* 0x0000000000017941 */ /* 0x000fea0003800200 */
.L_x_30:
[----:B-1---5:R-:W1:Y:S02]  /*1760*/  LDC.64 R2, c[0x0][0x380] ;  /* 0x0000e000ff027b82 */ /* 0x022e640000000a00 */
[----:B-1----:R-:W2:Y:S02]  /*1770*/  LDG.E.STRONG.SYS R2, desc[UR36][R2.64] ;  /* 0x0000002402027981 */ /* 0x002ea4000c1f5900 */
[----:B--2---:R-:W-:-:S13]  /*1780*/  ISETP.NE.AND P0, PT, R2, RZ, PT ;  /* 0x000000ff0200720c */ /* 0x004fda0003f05270 */
[----:B------:R-:W-:Y:S05]  /*1790*/  @!P0 BRA `(.L_x_34) ;  /* 0xfffffff0007c8947 */ /* 0x000fea000383ffff */
[----:B------:R-:W-:Y:S05]  /*17a0*/  EXIT ;  /* 0x000000000000794d */ /* 0x000fea0003800000 */
.L_x_18:
[----:B------:R-:W-:Y:S05]  /*17b0*/  BSYNC B0 ;  /* 0x0000000000007941 */ /* 0x000fea0003800000 */
.L_x_14:
[----:B------:R-:W-:Y:S01]  /*17c0*/  MOV R0, 0x0 ;  /* 0x0000000000007802 */ /* 0x000fe20000000f00 */
[----:B------:R-:W0:Y:S01]  /*17d0*/  LDCU.64 UR4, c[0x4][0x10] ;  /* 0x01000200ff0477ac */ /* 0x000e220008000a00 */
[----:B------:R-:W-:Y:S02]  /*17e0*/  CS2R R6, SRZ ;  /* 0x0000000000067805 */ /* 0x000fe4000001ff00 */
[----:B------:R1:W2:Y:S01]  /*17f0*/  LDC.64 R2, c[0x4][R0] ;  /* 0x0100000000027b82 */ /* 0x0002a20000000a00 */
[----:B0-----:R-:W-:Y:S02]  /*1800*/  MOV R4, UR4 ;  /* 0x0000000400047c02 */ /* 0x001fe40008000f00 */
[----:B-1----:R-:W-:-:S07]  /*1810*/  MOV R5, UR5 ;  /* 0x0000000500057c02 */ /* 0x002fce0008000f00 */
[----:B------:R-:W-:-:S07]  /*1820*/  LEPC R20, `(.L_x_35) ;  /* 0x000000001014794e */ /* 0x000fce0000000000 */
[----:B--2---:R-:W-:Y:S05]  /*1830*/  CALL.ABS.NOINC R2 ;  /* 0x0000000002007343 */ /* 0x004fea0003c00000 */
.L_x_35:
[----:B------:R-:W-:Y:S05]  /*1840*/  EXIT ;  /* 0x000000000000794d */ /* 0x000fea0003800000 */
.L_x_36:
[----:B------:R-:W-:-:S00]  /*1850*/  BRA `(.L_x_36) ;  /* 0xfffffffc00fc7947 */ /* 0x000fc0000383ffff */
[----:B------:R-:W-:-:S00]  /*1860*/  NOP ;  /* 0x0000000000007918 */ /* 0x000fc00000000000 */
        /* <DEDUP_REMOVED lines=9> */
.L_x_37:


//--------------------- .nv.global.init           --------------------------
	.section	.nv.global.init,"aw",@progbits
.nv.global.init:
	.type		$str,@object
	.size		$str,($str$1 - $str)
$str:
        /*0000*/ 	.byte	0x53, 0x63, 0x68, 0x65, 0x64, 0x75, 0x6c, 0x69, 0x6e, 0x67, 0x3a, 0x25, 0x64, 0x0a, 0x00
	.type		$str$1,@object
	.size		$str$1,(.L_1 - $str$1)
$str$1:
        /*000f*/ 	.byte	0x6b, 0x65, 0x72, 0x6e, 0x65, 0x6c, 0x20, 0x54, 0x79, 0x70, 0x65, 0x20, 0x6e, 0x6f, 0x74, 0x20
        /*001f*/ 	.byte	0x66, 0x6f, 0x75, 0x6e, 0x64, 0x0a, 0x00
.L_1:


//--------------------- .nv.shared.reserved.0     --------------------------
	.section	.nv.shared.reserved.0,"aw",@nobits
	.weak		__nv_reservedSMEM_offset_0_alias
	.size		__nv_reservedSMEM_offset_0_alias, 0, 64
	.other		__nv_reservedSMEM_offset_0_alias,@"STO_CUDA_RESERVED_SHARED STV_DEFAULT"
__nv_reservedSMEM_offset_0_alias:
	.zero		0
	.zero		64


//--------------------- .nv.constant0._Z8deviceRTPViP5queuePV11kernel_paraS5_PV15kernel_para_GPUiS0_ --------------------------
	.section	.nv.constant0._Z8deviceRTPViP5queuePV11kernel_paraS5_PV15kernel_para_GPUiS0_,"a",@progbits
	.sectionflags	@""
	.align	4
.nv.constant0._Z8deviceRTPViP5queuePV11kernel_paraS5_PV15kernel_para_GPUiS0_:
	.zero		952


//--------------------- SYMBOLS --------------------------

	.type		.nv.reservedSmem.offset0,@object
	.size		.nv.reservedSmem.offset0,0x4
	.type		vprintf,@function
